	.target	sm_80

	.elftype	@"ET_EXEC"


//--------------------- .note.nv.tkinfo           --------------------------
	.section	.note.nv.tkinfo,"",@"SHT_NOTE"
	.sectionflags	@"SHF_NOTE_NV_TKINFO"
	.tkinfo
        /*0018*/ 	.word	0x00000002
        /*0030*/ 	.string	""
        /*0030*/ 	.string	"ptxas"
        /*0030*/ 	.string	"Cuda compilation tools, release 13.0, V13.0.88"
        /*0030*/ 	.string	"Build cuda_13.0.r13.0/compiler.36424714_0"
        /*0030*/ 	.string	"-arch sm_80 -m 64 "



//--------------------- .note.nv.cuinfo           --------------------------
	.section	.note.nv.cuinfo,"",@"SHT_NOTE"
	.sectionflags	@"SHF_NOTE_NV_CUINFO"
        /*0018*/ 	.short	0x0002
        /*001a*/ 	.short	0x0050
        /*001c*/ 	.short	0x0082
	.zero		2


//--------------------- .nv.info                  --------------------------
	.section	.nv.info,"",@"SHT_CUDA_INFO"
	.align	4


	//----- nvinfo : EIATTR_REGCOUNT
	.align		4
        /*0000*/ 	.byte	0x04, 0x2f
        /*0002*/ 	.short	(.L_29 - .L_28)
	.align		4
.L_28:
        /*0004*/ 	.word	index@(_ZN2at6native12cross_kernelIh16OffsetCalculatorILi3EjLb0EElEEviPT_PKS4_S7_T0_T1_S9_S9_)
        /*0008*/ 	.word	0x00000019


	//----- nvinfo : EIATTR_FRAME_SIZE
	.align		4
.L_29:
        /*000c*/ 	.byte	0x04, 0x11
        /*000e*/ 	.short	(.L_31 - .L_30)
	.align		4
.L_30:
        /*0010*/ 	.word	index@(_ZN2at6native12cross_kernelIh16OffsetCalculatorILi3EjLb0EElEEviPT_PKS4_S7_T0_T1_S9_S9_)
        /*0014*/ 	.word	0x00000000


	//----- nvinfo : EIATTR_REGCOUNT
	.align		4
.L_31:
        /*0018*/ 	.byte	0x04, 0x2f
        /*001a*/ 	.short	(.L_33 - .L_32)
	.align		4
.L_32:
        /*001c*/ 	.word	index@(_ZN2at6native12cross_kernelIh16OffsetCalculatorILi3EjLb0EEiEEviPT_PKS4_S7_T0_T1_S9_S9_)
        /*0020*/ 	.word	0x0000001e


	//----- nvinfo : EIATTR_FRAME_SIZE
	.align		4
.L_33:
        /*0024*/ 	.byte	0x04, 0x11
        /*0026*/ 	.short	(.L_35 - .L_34)
	.align		4
.L_34:
        /*0028*/ 	.word	index@(_ZN2at6native12cross_kernelIh16OffsetCalculatorILi3EjLb0EEiEEviPT_PKS4_S7_T0_T1_S9_S9_)
        /*002c*/ 	.word	0x00000000


	//----- nvinfo : EIATTR_REGCOUNT
	.align		4
.L_35:
        /*0030*/ 	.byte	0x04, 0x2f
        /*0032*/ 	.short	(.L_37 - .L_36)
	.align		4
.L_36:
        /*0034*/ 	.word	index@(_ZN2at6native12cross_kernelIa16OffsetCalculatorILi3EjLb0EElEEviPT_PKS4_S7_T0_T1_S9_S9_)
        /*0038*/ 	.word	0x00000019


	//----- nvinfo : EIATTR_FRAME_SIZE
	.align		4
.L_37:
        /*003c*/ 	.byte	0x04, 0x11
        /*003e*/ 	.short	(.L_39 - .L_38)
	.align		4
.L_38:
        /*0040*/ 	.word	index@(_ZN2at6native12cross_kernelIa16OffsetCalculatorILi3EjLb0EElEEviPT_PKS4_S7_T0_T1_S9_S9_)
        /*0044*/ 	.word	0x00000000


	//----- nvinfo : EIATTR_REGCOUNT
	.align		4
.L_39:
        /*0048*/ 	.byte	0x04, 0x2f
        /*004a*/ 	.short	(.L_41 - .L_40)
	.align		4
.L_40:
        /*004c*/ 	.word	index@(_ZN2at6native12cross_kernelIa16OffsetCalculatorILi3EjLb0EEiEEviPT_PKS4_S7_T0_T1_S9_S9_)
        /*0050*/ 	.word	0x0000001e


	//----- nvinfo : EIATTR_FRAME_SIZE
	.align		4
.L_41:
        /*0054*/ 	.byte	0x04, 0x11
        /*0056*/ 	.short	(.L_43 - .L_42)
	.align		4
.L_42:
        /*0058*/ 	.word	index@(_ZN2at6native12cross_kernelIa16OffsetCalculatorILi3EjLb0EEiEEviPT_PKS4_S7_T0_T1_S9_S9_)
        /*005c*/ 	.word	0x00000000


	//----- nvinfo : EIATTR_REGCOUNT
	.align		4
.L_43:
        /*0060*/ 	.byte	0x04, 0x2f
        /*0062*/ 	.short	(.L_45 - .L_44)
	.align		4
.L_44:
        /*0064*/ 	.word	index@(_ZN2at6native12cross_kernelIi16OffsetCalculatorILi3EjLb0EElEEviPT_PKS4_S7_T0_T1_S9_S9_)
        /*0068*/ 	.word	0x00000020


	//----- nvinfo : EIATTR_FRAME_SIZE
	.align		4
.L_45:
        /*006c*/ 	.byte	0x04, 0x11
        /*006e*/ 	.short	(.L_47 - .L_46)
	.align		4
.L_46:
        /*0070*/ 	.word	index@(_ZN2at6native12cross_kernelIi16OffsetCalculatorILi3EjLb0EElEEviPT_PKS4_S7_T0_T1_S9_S9_)
        /*0074*/ 	.word	0x00000000


	//----- nvinfo : EIATTR_REGCOUNT
	.align		4
.L_47:
        /*0078*/ 	.byte	0x04, 0x2f
        /*007a*/ 	.short	(.L_49 - .L_48)
	.align		4
.L_48:
        /*007c*/ 	.word	index@(_ZN2at6native12cross_kernelIi16OffsetCalculatorILi3EjLb0EEiEEviPT_PKS4_S7_T0_T1_S9_S9_)
        /*0080*/ 	.word	0x00000020


	//----- nvinfo : EIATTR_FRAME_SIZE
	.align		4
.L_49:
        /*0084*/ 	.byte	0x04, 0x11
        /*0086*/ 	.short	(.L_51 - .L_50)
	.align		4
.L_50:
        /*0088*/ 	.word	index@(_ZN2at6native12cross_kernelIi16OffsetCalculatorILi3EjLb0EEiEEviPT_PKS4_S7_T0_T1_S9_S9_)
        /*008c*/ 	.word	0x00000000


	//----- nvinfo : EIATTR_REGCOUNT
	.align		4
.L_51:
        /*0090*/ 	.byte	0x04, 0x2f
        /*0092*/ 	.short	(.L_53 - .L_52)
	.align		4
.L_52:
        /*0094*/ 	.word	index@(_ZN2at6native12cross_kernelIl16OffsetCalculatorILi3EjLb0EElEEviPT_PKS4_S7_T0_T1_S9_S9_)
        /*0098*/ 	.word	0x0000001e


	//----- nvinfo : EIATTR_FRAME_SIZE
	.align		4
.L_53:
        /*009c*/ 	.byte	0x04, 0x11
        /*009e*/ 	.short	(.L_55 - .L_54)
	.align		4
.L_54:
        /*00a0*/ 	.word	index@(_ZN2at6native12cross_kernelIl16OffsetCalculatorILi3EjLb0EElEEviPT_PKS4_S7_T0_T1_S9_S9_)
        /*00a4*/ 	.word	0x00000000


	//----- nvinfo : EIATTR_REGCOUNT
	.align		4
.L_55:
        /*00a8*/ 	.byte	0x04, 0x2f
        /*00aa*/ 	.short	(.L_57 - .L_56)
	.align		4
.L_56:
        /*00ac*/ 	.word	index@(_ZN2at6native12cross_kernelIl16OffsetCalculatorILi3EjLb0EEiEEviPT_PKS4_S7_T0_T1_S9_S9_)
        /*00b0*/ 	.word	0x0000001e


	//----- nvinfo : EIATTR_FRAME_SIZE
	.align		4
.L_57:
        /*00b4*/ 	.byte	0x04, 0x11
        /*00b6*/ 	.short	(.L_59 - .L_58)
	.align		4
.L_58:
        /*00b8*/ 	.word	index@(_ZN2at6native12cross_kernelIl16OffsetCalculatorILi3EjLb0EEiEEviPT_PKS4_S7_T0_T1_S9_S9_)
        /*00bc*/ 	.word	0x00000000


	//----- nvinfo : EIATTR_REGCOUNT
	.align		4
.L_59:
        /*00c0*/ 	.byte	0x04, 0x2f
        /*00c2*/ 	.short	(.L_61 - .L_60)
	.align		4
.L_60:
        /*00c4*/ 	.word	index@(_ZN2at6native12cross_kernelIs16OffsetCalculatorILi3EjLb0EElEEviPT_PKS4_S7_T0_T1_S9_S9_)
        /*00c8*/ 	.word	0x0000001c


	//----- nvinfo : EIATTR_FRAME_SIZE
	.align		4
.L_61:
        /*00cc*/ 	.byte	0x04, 0x11
        /*00ce*/ 	.short	(.L_63 - .L_62)
	.align		4
.L_62:
        /*00d0*/ 	.word	index@(_ZN2at6native12cross_kernelIs16OffsetCalculatorILi3EjLb0EElEEviPT_PKS4_S7_T0_T1_S9_S9_)
        /*00d4*/ 	.word	0x00000000


	//----- nvinfo : EIATTR_REGCOUNT
	.align		4
.L_63:
        /*00d8*/ 	.byte	0x04, 0x2f
        /*00da*/ 	.short	(.L_65 - .L_64)
	.align		4
.L_64:
        /*00dc*/ 	.word	index@(_ZN2at6native12cross_kernelIs16OffsetCalculatorILi3EjLb0EEiEEviPT_PKS4_S7_T0_T1_S9_S9_)
        /*00e0*/ 	.word	0x00000020


	//----- nvinfo : EIATTR_FRAME_SIZE
	.align		4
.L_65:
        /*00e4*/ 	.byte	0x04, 0x11
        /*00e6*/ 	.short	(.L_67 - .L_66)
	.align		4
.L_66:
        /*00e8*/ 	.word	index@(_ZN2at6native12cross_kernelIs16OffsetCalculatorILi3EjLb0EEiEEviPT_PKS4_S7_T0_T1_S9_S9_)
        /*00ec*/ 	.word	0x00000000


	//----- nvinfo : EIATTR_REGCOUNT
	.align		4
.L_67:
        /*00f0*/ 	.byte	0x04, 0x2f
        /*00f2*/ 	.short	(.L_69 - .L_68)
	.align		4
.L_68:
        /*00f4*/ 	.word	index@(_ZN2at6native12cross_kernelId16OffsetCalculatorILi3EjLb0EElEEviPT_PKS4_S7_T0_T1_S9_S9_)
        /*00f8*/ 	.word	0x0000001c


	//----- nvinfo : EIATTR_FRAME_SIZE
	.align		4
.L_69:
        /*00fc*/ 	.byte	0x04, 0x11
        /*00fe*/ 	.short	(.L_71 - .L_70)
	.align		4
.L_70:
        /*0100*/ 	.word	index@(_ZN2at6native12cross_kernelId16OffsetCalculatorILi3EjLb0EElEEviPT_PKS4_S7_T0_T1_S9_S9_)
        /*0104*/ 	.word	0x00000000


	//----- nvinfo : EIATTR_REGCOUNT
	.align		4
.L_71:
        /*0108*/ 	.byte	0x04, 0x2f
        /*010a*/ 	.short	(.L_73 - .L_72)
	.align		4
.L_72:
        /*010c*/ 	.word	index@(_ZN2at6native12cross_kernelId16OffsetCalculatorILi3EjLb0EEiEEviPT_PKS4_S7_T0_T1_S9_S9_)
        /*0110*/ 	.word	0x00000020


	//----- nvinfo : EIATTR_FRAME_SIZE
	.align		4
.L_73:
        /*0114*/ 	.byte	0x04, 0x11
        /*0116*/ 	.short	(.L_75 - .L_74)
	.align		4
.L_74:
        /*0118*/ 	.word	index@(_ZN2at6native12cross_kernelId16OffsetCalculatorILi3EjLb0EEiEEviPT_PKS4_S7_T0_T1_S9_S9_)
        /*011c*/ 	.word	0x00000000


	//----- nvinfo : EIATTR_REGCOUNT
	.align		4
.L_75:
        /*0120*/ 	.byte	0x04, 0x2f
        /*0122*/ 	.short	(.L_77 - .L_76)
	.align		4
.L_76:
        /*0124*/ 	.word	index@(_ZN2at6native12cross_kernelIf16OffsetCalculatorILi3EjLb0EElEEviPT_PKS4_S7_T0_T1_S9_S9_)
        /*0128*/ 	.word	0x00000020


	//----- nvinfo : EIATTR_FRAME_SIZE
	.align		4
.L_77:
        /*012c*/ 	.byte	0x04, 0x11
        /*012e*/ 	.short	(.L_79 - .L_78)
	.align		4
.L_78:
        /*0130*/ 	.word	index@(_ZN2at6native12cross_kernelIf16OffsetCalculatorILi3EjLb0EElEEviPT_PKS4_S7_T0_T1_S9_S9_)
        /*0134*/ 	.word	0x00000000


	//----- nvinfo : EIATTR_REGCOUNT
	.align		4
.L_79:
        /*0138*/ 	.byte	0x04, 0x2f
        /*013a*/ 	.short	(.L_81 - .L_80)
	.align		4
.L_80:
        /*013c*/ 	.word	index@(_ZN2at6native12cross_kernelIf16OffsetCalculatorILi3EjLb0EEiEEviPT_PKS4_S7_T0_T1_S9_S9_)
        /*0140*/ 	.word	0x00000020


	//----- nvinfo : EIATTR_FRAME_SIZE
	.align		4
.L_81:
        /*0144*/ 	.byte	0x04, 0x11
        /*0146*/ 	.short	(.L_83 - .L_82)
	.align		4
.L_82:
        /*0148*/ 	.word	index@(_ZN2at6native12cross_kernelIf16OffsetCalculatorILi3EjLb0EEiEEviPT_PKS4_S7_T0_T1_S9_S9_)
        /*014c*/ 	.word	0x00000000


	//----- nvinfo : EIATTR_REGCOUNT
	.align		4
.L_83:
        /*0150*/ 	.byte	0x04, 0x2f
        /*0152*/ 	.short	(.L_85 - .L_84)
	.align		4
.L_84:
        /*0154*/ 	.word	index@(_ZN2at6native12cross_kernelIN3c107complexIdEE16OffsetCalculatorILi3EjLb0EElEEviPT_PKS7_SA_T0_T1_SC_SC_)
        /*0158*/ 	.word	0x00000028


	//----- nvinfo : EIATTR_FRAME_SIZE
	.align		4
.L_85:
        /*015c*/ 	.byte	0x04, 0x11
        /*015e*/ 	.short	(.L_87 - .L_86)
	.align		4
.L_86:
        /*0160*/ 	.word	index@(_ZN2at6native12cross_kernelIN3c107complexIdEE16OffsetCalculatorILi3EjLb0EElEEviPT_PKS7_SA_T0_T1_SC_SC_)
        /*0164*/ 	.word	0x00000000


	//----- nvinfo : EIATTR_REGCOUNT
	.align		4
.L_87:
        /*0168*/ 	.byte	0x04, 0x2f
        /*016a*/ 	.short	(.L_89 - .L_88)
	.align		4
.L_88:
        /*016c*/ 	.word	index@(_ZN2at6native12cross_kernelIN3c107complexIdEE16OffsetCalculatorILi3EjLb0EEiEEviPT_PKS7_SA_T0_T1_SC_SC_)
        /*0170*/ 	.word	0x0000002e


	//----- nvinfo : EIATTR_FRAME_SIZE
	.align		4
.L_89:
        /*0174*/ 	.byte	0x04, 0x11
        /*0176*/ 	.short	(.L_91 - .L_90)
	.align		4
.L_90:
        /*0178*/ 	.word	index@(_ZN2at6native12cross_kernelIN3c107complexIdEE16OffsetCalculatorILi3EjLb0EEiEEviPT_PKS7_SA_T0_T1_SC_SC_)
        /*017c*/ 	.word	0x00000000


	//----- nvinfo : EIATTR_REGCOUNT
	.align		4
.L_91:
        /*0180*/ 	.byte	0x04, 0x2f
        /*0182*/ 	.short	(.L_93 - .L_92)
	.align		4
.L_92:
        /*0184*/ 	.word	index@(_ZN2at6native12cross_kernelIN3c107complexIfEE16OffsetCalculatorILi3EjLb0EElEEviPT_PKS7_SA_T0_T1_SC_SC_)
        /*0188*/ 	.word	0x0000001b


	//----- nvinfo : EIATTR_FRAME_SIZE
	.align		4
.L_93:
        /*018c*/ 	.byte	0x04, 0x11
        /*018e*/ 	.short	(.L_95 - .L_94)
	.align		4
.L_94:
        /*0190*/ 	.word	index@(_ZN2at6native12cross_kernelIN3c107complexIfEE16OffsetCalculatorILi3EjLb0EElEEviPT_PKS7_SA_T0_T1_SC_SC_)
        /*0194*/ 	.word	0x00000000


	//----- nvinfo : EIATTR_REGCOUNT
	.align		4
.L_95:
        /*0198*/ 	.byte	0x04, 0x2f
        /*019a*/ 	.short	(.L_97 - .L_96)
	.align		4
.L_96:
        /*019c*/ 	.word	index@(_ZN2at6native12cross_kernelIN3c107complexIfEE16OffsetCalculatorILi3EjLb0EEiEEviPT_PKS7_SA_T0_T1_SC_SC_)
        /*01a0*/ 	.word	0x0000001f


	//----- nvinfo : EIATTR_FRAME_SIZE
	.align		4
.L_97:
        /*01a4*/ 	.byte	0x04, 0x11
        /*01a6*/ 	.short	(.L_99 - .L_98)
	.align		4
.L_98:
        /*01a8*/ 	.word	index@(_ZN2at6native12cross_kernelIN3c107complexIfEE16OffsetCalculatorILi3EjLb0EEiEEviPT_PKS7_SA_T0_T1_SC_SC_)
        /*01ac*/ 	.word	0x00000000


	//----- nvinfo : EIATTR_REGCOUNT
	.align		4
.L_99:
        /*01b0*/ 	.byte	0x04, 0x2f
        /*01b2*/ 	.short	(.L_101 - .L_100)
	.align		4
.L_100:
        /*01b4*/ 	.word	index@(_ZN2at6native12cross_kernelIN3c104HalfE16OffsetCalculatorILi3EjLb0EElEEviPT_PKS6_S9_T0_T1_SB_SB_)
        /*01b8*/ 	.word	0x0000001c


	//----- nvinfo : EIATTR_FRAME_SIZE
	.align		4
.L_101:
        /*01bc*/ 	.byte	0x04, 0x11
        /*01be*/ 	.short	(.L_103 - .L_102)
	.align		4
.L_102:
        /*01c0*/ 	.word	index@(_ZN2at6native12cross_kernelIN3c104HalfE16OffsetCalculatorILi3EjLb0EElEEviPT_PKS6_S9_T0_T1_SB_SB_)
        /*01c4*/ 	.word	0x00000000


	//----- nvinfo : EIATTR_REGCOUNT
	.align		4
.L_103:
        /*01c8*/ 	.byte	0x04, 0x2f
        /*01ca*/ 	.short	(.L_105 - .L_104)
	.align		4
.L_104:
        /*01cc*/ 	.word	index@(_ZN2at6native12cross_kernelIN3c104HalfE16OffsetCalculatorILi3EjLb0EEiEEviPT_PKS6_S9_T0_T1_SB_SB_)
        /*01d0*/ 	.word	0x0000001b


	//----- nvinfo : EIATTR_FRAME_SIZE
	.align		4
.L_105:
        /*01d4*/ 	.byte	0x04, 0x11
        /*01d6*/ 	.short	(.L_107 - .L_106)
	.align		4
.L_106:
        /*01d8*/ 	.word	index@(_ZN2at6native12cross_kernelIN3c104HalfE16OffsetCalculatorILi3EjLb0EEiEEviPT_PKS6_S9_T0_T1_SB_SB_)
        /*01dc*/ 	.word	0x00000000


	//----- nvinfo : EIATTR_REGCOUNT
	.align		4
.L_107:
        /*01e0*/ 	.byte	0x04, 0x2f
        /*01e2*/ 	.short	(.L_109 - .L_108)
	.align		4
.L_108:
        /*01e4*/ 	.word	index@(_ZN2at6native12cross_kernelIN3c108BFloat16E16OffsetCalculatorILi3EjLb0EElEEviPT_PKS6_S9_T0_T1_SB_SB_)
        /*01e8*/ 	.word	0x0000001c


	//----- nvinfo : EIATTR_FRAME_SIZE
	.align		4
.L_109:
        /*01ec*/ 	.byte	0x04, 0x11
        /*01ee*/ 	.short	(.L_111 - .L_110)
	.align		4
.L_110:
        /*01f0*/ 	.word	index@(_ZN2at6native12cross_kernelIN3c108BFloat16E16OffsetCalculatorILi3EjLb0EElEEviPT_PKS6_S9_T0_T1_SB_SB_)
        /*01f4*/ 	.word	0x00000000


	//----- nvinfo : EIATTR_REGCOUNT
	.align		4
.L_111:
        /*01f8*/ 	.byte	0x04, 0x2f
        /*01fa*/ 	.short	(.L_113 - .L_112)
	.align		4
.L_112:
        /*01fc*/ 	.word	index@(_ZN2at6native12cross_kernelIN3c108BFloat16E16OffsetCalculatorILi3EjLb0EEiEEviPT_PKS6_S9_T0_T1_SB_SB_)
        /*0200*/ 	.word	0x0000001a


	//----- nvinfo : EIATTR_FRAME_SIZE
	.align		4
.L_113:
        /*0204*/ 	.byte	0x04, 0x11
        /*0206*/ 	.short	(.L_115 - .L_114)
	.align		4
.L_114:
        /*0208*/ 	.word	index@(_ZN2at6native12cross_kernelIN3c108BFloat16E16OffsetCalculatorILi3EjLb0EEiEEviPT_PKS6_S9_T0_T1_SB_SB_)
        /*020c*/ 	.word	0x00000000


	//----- nvinfo : EIATTR_MIN_STACK_SIZE
	.align		4
.L_115:
        /*0210*/ 	.byte	0x04, 0x12
        /*0212*/ 	.short	(.L_117 - .L_116)
	.align		4
.L_116:
        /*0214*/ 	.word	index@(_ZN2at6native12cross_kernelIN3c108BFloat16E16OffsetCalculatorILi3EjLb0EEiEEviPT_PKS6_S9_T0_T1_SB_SB_)
        /*0218*/ 	.word	0x00000000


	//----- nvinfo : EIATTR_MIN_STACK_SIZE
	.align		4
.L_117:
        /*021c*/ 	.byte	0x04, 0x12
        /*021e*/ 	.short	(.L_119 - .L_118)
	.align		4
.L_118:
        /*0220*/ 	.word	index@(_ZN2at6native12cross_kernelIN3c108BFloat16E16OffsetCalculatorILi3EjLb0EElEEviPT_PKS6_S9_T0_T1_SB_SB_)
        /*0224*/ 	.word	0x00000000


	//----- nvinfo : EIATTR_MIN_STACK_SIZE
	.align		4
.L_119:
        /*0228*/ 	.byte	0x04, 0x12
        /*022a*/ 	.short	(.L_121 - .L_120)
	.align		4
.L_120:
        /*022c*/ 	.word	index@(_ZN2at6native12cross_kernelIN3c104HalfE16OffsetCalculatorILi3EjLb0EEiEEviPT_PKS6_S9_T0_T1_SB_SB_)
        /*0230*/ 	.word	0x00000000


	//----- nvinfo : EIATTR_MIN_STACK_SIZE
	.align		4
.L_121:
        /*0234*/ 	.byte	0x04, 0x12
        /*0236*/ 	.short	(.L_123 - .L_122)
	.align		4
.L_122:
        /*0238*/ 	.word	index@(_ZN2at6native12cross_kernelIN3c104HalfE16OffsetCalculatorILi3EjLb0EElEEviPT_PKS6_S9_T0_T1_SB_SB_)
        /*023c*/ 	.word	0x00000000


	//----- nvinfo : EIATTR_MIN_STACK_SIZE
	.align		4
.L_123:
        /*0240*/ 	.byte	0x04, 0x12
        /*0242*/ 	.short	(.L_125 - .L_124)
	.align		4
.L_124:
        /*0244*/ 	.word	index@(_ZN2at6native12cross_kernelIN3c107complexIfEE16OffsetCalculatorILi3EjLb0EEiEEviPT_PKS7_SA_T0_T1_SC_SC_)
        /*0248*/ 	.word	0x00000000


	//----- nvinfo : EIATTR_MIN_STACK_SIZE
	.align		4
.L_125:
        /*024c*/ 	.byte	0x04, 0x12
        /*024e*/ 	.short	(.L_127 - .L_126)
	.align		4
.L_126:
        /*0250*/ 	.word	index@(_ZN2at6native12cross_kernelIN3c107complexIfEE16OffsetCalculatorILi3EjLb0EElEEviPT_PKS7_SA_T0_T1_SC_SC_)
        /*0254*/ 	.word	0x00000000


	//----- nvinfo : EIATTR_MIN_STACK_SIZE
	.align		4
.L_127:
        /*0258*/ 	.byte	0x04, 0x12
        /*025a*/ 	.short	(.L_129 - .L_128)
	.align		4
.L_128:
        /*025c*/ 	.word	index@(_ZN2at6native12cross_kernelIN3c107complexIdEE16OffsetCalculatorILi3EjLb0EEiEEviPT_PKS7_SA_T0_T1_SC_SC_)
        /*0260*/ 	.word	0x00000000


	//----- nvinfo : EIATTR_MIN_STACK_SIZE
	.align		4
.L_129:
        /*0264*/ 	.byte	0x04, 0x12
        /*0266*/ 	.short	(.L_131 - .L_130)
	.align		4
.L_130:
        /*0268*/ 	.word	index@(_ZN2at6native12cross_kernelIN3c107complexIdEE16OffsetCalculatorILi3EjLb0EElEEviPT_PKS7_SA_T0_T1_SC_SC_)
        /*026c*/ 	.word	0x00000000


	//----- nvinfo : EIATTR_MIN_STACK_SIZE
	.align		4
.L_131:
        /*0270*/ 	.byte	0x04, 0x12
        /*0272*/ 	.short	(.L_133 - .L_132)
	.align		4
.L_132:
        /*0274*/ 	.word	index@(_ZN2at6native12cross_kernelIf16OffsetCalculatorILi3EjLb0EEiEEviPT_PKS4_S7_T0_T1_S9_S9_)
        /*0278*/ 	.word	0x00000000


	//----- nvinfo : EIATTR_MIN_STACK_SIZE
	.align		4
.L_133:
        /*027c*/ 	.byte	0x04, 0x12
        /*027e*/ 	.short	(.L_135 - .L_134)
	.align		4
.L_134:
        /*0280*/ 	.word	index@(_ZN2at6native12cross_kernelIf16OffsetCalculatorILi3EjLb0EElEEviPT_PKS4_S7_T0_T1_S9_S9_)
        /*0284*/ 	.word	0x00000000


	//----- nvinfo : EIATTR_MIN_STACK_SIZE
	.align		4
.L_135:
        /*0288*/ 	.byte	0x04, 0x12
        /*028a*/ 	.short	(.L_137 - .L_136)
	.align		4
.L_136:
        /*028c*/ 	.word	index@(_ZN2at6native12cross_kernelId16OffsetCalculatorILi3EjLb0EEiEEviPT_PKS4_S7_T0_T1_S9_S9_)
        /*0290*/ 	.word	0x00000000


	//----- nvinfo : EIATTR_MIN_STACK_SIZE
	.align		4
.L_137:
        /*0294*/ 	.byte	0x04, 0x12
        /*0296*/ 	.short	(.L_139 - .L_138)
	.align		4
.L_138:
        /*0298*/ 	.word	index@(_ZN2at6native12cross_kernelId16OffsetCalculatorILi3EjLb0EElEEviPT_PKS4_S7_T0_T1_S9_S9_)
        /*029c*/ 	.word	0x00000000


	//----- nvinfo : EIATTR_MIN_STACK_SIZE
	.align		4
.L_139:
        /*02a0*/ 	.byte	0x04, 0x12
        /*02a2*/ 	.short	(.L_141 - .L_140)
	.align		4
.L_140:
        /*02a4*/ 	.word	index@(_ZN2at6native12cross_kernelIs16OffsetCalculatorILi3EjLb0EEiEEviPT_PKS4_S7_T0_T1_S9_S9_)
        /*02a8*/ 	.word	0x00000000


	//----- nvinfo : EIATTR_MIN_STACK_SIZE
	.align		4
.L_141:
        /*02ac*/ 	.byte	0x04, 0x12
        /*02ae*/ 	.short	(.L_143 - .L_142)
	.align		4
.L_142:
        /*02b0*/ 	.word	index@(_ZN2at6native12cross_kernelIs16OffsetCalculatorILi3EjLb0EElEEviPT_PKS4_S7_T0_T1_S9_S9_)
        /*02b4*/ 	.word	0x00000000


	//----- nvinfo : EIATTR_MIN_STACK_SIZE
	.align		4
.L_143:
        /*02b8*/ 	.byte	0x04, 0x12
        /*02ba*/ 	.short	(.L_145 - .L_144)
	.align		4
.L_144:
        /*02bc*/ 	.word	index@(_ZN2at6native12cross_kernelIl16OffsetCalculatorILi3EjLb0EEiEEviPT_PKS4_S7_T0_T1_S9_S9_)
        /*02c0*/ 	.word	0x00000000


	//----- nvinfo : EIATTR_MIN_STACK_SIZE
	.align		4
.L_145:
        /*02c4*/ 	.byte	0x04, 0x12
        /*02c6*/ 	.short	(.L_147 - .L_146)
	.align		4
.L_146:
        /*02c8*/ 	.word	index@(_ZN2at6native12cross_kernelIl16OffsetCalculatorILi3EjLb0EElEEviPT_PKS4_S7_T0_T1_S9_S9_)
        /*02cc*/ 	.word	0x00000000


	//----- nvinfo : EIATTR_MIN_STACK_SIZE
	.align		4
.L_147:
        /*02d0*/ 	.byte	0x04, 0x12
        /*02d2*/ 	.short	(.L_149 - .L_148)
	.align		4
.L_148:
        /*02d4*/ 	.word	index@(_ZN2at6native12cross_kernelIi16OffsetCalculatorILi3EjLb0EEiEEviPT_PKS4_S7_T0_T1_S9_S9_)
        /*02d8*/ 	.word	0x00000000


	//----- nvinfo : EIATTR_MIN_STACK_SIZE
	.align		4
.L_149:
        /*02dc*/ 	.byte	0x04, 0x12
        /*02de*/ 	.short	(.L_151 - .L_150)
	.align		4
.L_150:
        /*02e0*/ 	.word	index@(_ZN2at6native12cross_kernelIi16OffsetCalculatorILi3EjLb0EElEEviPT_PKS4_S7_T0_T1_S9_S9_)
        /*02e4*/ 	.word	0x00000000


	//----- nvinfo : EIATTR_MIN_STACK_SIZE
	.align		4
.L_151:
        /*02e8*/ 	.byte	0x04, 0x12
        /*02ea*/ 	.short	(.L_153 - .L_152)
	.align		4
.L_152:
        /*02ec*/ 	.word	index@(_ZN2at6native12cross_kernelIa16OffsetCalculatorILi3EjLb0EEiEEviPT_PKS4_S7_T0_T1_S9_S9_)
        /*02f0*/ 	.word	0x00000000


	//----- nvinfo : EIATTR_MIN_STACK_SIZE
	.align		4
.L_153:
        /*02f4*/ 	.byte	0x04, 0x12
        /*02f6*/ 	.short	(.L_155 - .L_154)
	.align		4
.L_154:
        /*02f8*/ 	.word	index@(_ZN2at6native12cross_kernelIa16OffsetCalculatorILi3EjLb0EElEEviPT_PKS4_S7_T0_T1_S9_S9_)
        /*02fc*/ 	.word	0x00000000


	//----- nvinfo : EIATTR_MIN_STACK_SIZE
	.align		4
.L_155:
        /*0300*/ 	.byte	0x04, 0x12
        /*0302*/ 	.short	(.L_157 - .L_156)
	.align		4
.L_156:
        /*0304*/ 	.word	index@(_ZN2at6native12cross_kernelIh16OffsetCalculatorILi3EjLb0EEiEEviPT_PKS4_S7_T0_T1_S9_S9_)
        /*0308*/ 	.word	0x00000000


	//----- nvinfo : EIATTR_MIN_STACK_SIZE
	.align		4
.L_157:
        /*030c*/ 	.byte	0x04, 0x12
        /*030e*/ 	.short	(.L_159 - .L_158)
	.align		4
.L_158:
        /*0310*/ 	.word	index@(_ZN2at6native12cross_kernelIh16OffsetCalculatorILi3EjLb0EElEEviPT_PKS4_S7_T0_T1_S9_S9_)
        /*0314*/ 	.word	0x00000000
.L_159:


//--------------------- .nv.info._ZN2at6native12cross_kernelIN3c108BFloat16E16OffsetCalculatorILi3EjLb0EEiEEviPT_PKS6_S9_T0_T1_SB_SB_ --------------------------
	.section	.nv.info._ZN2at6native12cross_kernelIN3c108BFloat16E16OffsetCalculatorILi3EjLb0EEiEEviPT_PKS6_S9_T0_T1_SB_SB_,"",@"SHT_CUDA_INFO"
	.sectionflags	@""
	.align	4


	//----- nvinfo : EIATTR_CUDA_API_VERSION
	.align		4
        /*0000*/ 	.byte	0x04, 0x37
        /*0002*/ 	.short	(.L_161 - .L_160)
.L_160:
        /*0004*/ 	.word	0x00000082


	//----- nvinfo : EIATTR_SW2861232_WAR
	.align		4
.L_161:
        /*0008*/ 	.byte	0x01, 0x35
	.zero		2


	//----- nvinfo : EIATTR_PARAM_CBANK
	.align		4
        /*000c*/ 	.byte	0x04, 0x0a
        /*000e*/ 	.short	(.L_163 - .L_162)
	.align		4
.L_162:
        /*0010*/ 	.word	index@(.nv.constant0._ZN2at6native12cross_kernelIN3c108BFloat16E16OffsetCalculatorILi3EjLb0EEiEEviPT_PKS6_S9_T0_T1_SB_SB_)
        /*0014*/ 	.short	0x0160
        /*0016*/ 	.short	0x0288


	//----- nvinfo : EIATTR_CBANK_PARAM_SIZE
	.align		4
.L_163:
        /*0018*/ 	.byte	0x03, 0x19
        /*001a*/ 	.short	0x0288


	//----- nvinfo : EIATTR_KPARAM_INFO
	.align		4
        /*001c*/ 	.byte	0x04, 0x17
        /*001e*/ 	.short	(.L_165 - .L_164)
.L_164:
        /*0020*/ 	.word	0x00000000
        /*0024*/ 	.short	0x0007
        /*0026*/ 	.short	0x0284
        /*0028*/ 	.byte	0x00, 0xf0, 0x11, 0x00


	//----- nvinfo : EIATTR_KPARAM_INFO
	.align		4
.L_165:
        /*002c*/ 	.byte	0x04, 0x17
        /*002e*/ 	.short	(.L_167 - .L_166)
.L_166:
        /*0030*/ 	.word	0x00000000
        /*0034*/ 	.short	0x0006
        /*0036*/ 	.short	0x0280
        /*0038*/ 	.byte	0x00, 0xf0, 0x11, 0x00


	//----- nvinfo : EIATTR_KPARAM_INFO
	.align		4
.L_167:
        /*003c*/ 	.byte	0x04, 0x17
        /*003e*/ 	.short	(.L_169 - .L_168)
.L_168:
        /*0040*/ 	.word	0x00000000
        /*0044*/ 	.short	0x0005
        /*0046*/ 	.short	0x027c
        /*0048*/ 	.byte	0x00, 0xf0, 0x11, 0x00


	//----- nvinfo : EIATTR_KPARAM_INFO
	.align		4
.L_169:
        /*004c*/ 	.byte	0x04, 0x17
        /*004e*/ 	.short	(.L_171 - .L_170)
.L_170:
        /*0050*/ 	.word	0x00000000
        /*0054*/ 	.short	0x0004
        /*0056*/ 	.short	0x0020
        /*0058*/ 	.byte	0x00, 0xf0, 0x71, 0x09


	//----- nvinfo : EIATTR_KPARAM_INFO
	.align		4
.L_171:
        /*005c*/ 	.byte	0x04, 0x17
        /*005e*/ 	.short	(.L_173 - .L_172)
.L_172:
        /*0060*/ 	.word	0x00000000
        /*0064*/ 	.short	0x0003
        /*0066*/ 	.short	0x0018
        /*0068*/ 	.byte	0x00, 0xf0, 0x21, 0x00


	//----- nvinfo : EIATTR_KPARAM_INFO
	.align		4
.L_173:
        /*006c*/ 	.byte	0x04, 0x17
        /*006e*/ 	.short	(.L_175 - .L_174)
.L_174:
        /*0070*/ 	.word	0x00000000
        /*0074*/ 	.short	0x0002
        /*0076*/ 	.short	0x0010
        /*0078*/ 	.byte	0x00, 0xf0, 0x21, 0x00


	//----- nvinfo : EIATTR_KPARAM_INFO
	.align		4
.L_175:
        /*007c*/ 	.byte	0x04, 0x17
        /*007e*/ 	.short	(.L_177 - .L_176)
.L_176:
        /*0080*/ 	.word	0x00000000
        /*0084*/ 	.short	0x0001
        /*0086*/ 	.short	0x0008
        /*0088*/ 	.byte	0x00, 0xf0, 0x21, 0x00


	//----- nvinfo : EIATTR_KPARAM_INFO
	.align		4
.L_177:
        /*008c*/ 	.byte	0x04, 0x17
        /*008e*/ 	.short	(.L_179 - .L_178)
.L_178:
        /*0090*/ 	.word	0x00000000
        /*0094*/ 	.short	0x0000
        /*0096*/ 	.short	0x0000
        /*0098*/ 	.byte	0x00, 0xf0, 0x11, 0x00


	//----- nvinfo : EIATTR_MAXREG_COUNT
	.align		4
.L_179:
        /*009c*/ 	.byte	0x03, 0x1b
        /*009e*/ 	.short	0x00ff


	//----- nvinfo : EIATTR_MERCURY_ISA_VERSION
	.align		4
        /*00a0*/ 	.byte	0x03, 0x5f
        /*00a2*/ 	.short	0x0000


	//----- nvinfo : EIATTR_EXIT_INSTR_OFFSETS
	.align		4
        /*00a4*/ 	.byte	0x04, 0x1c
        /*00a6*/ 	.short	(.L_181 - .L_180)


	//   ....[0]....
.L_180:
        /*00a8*/ 	.word	0x00000090


	//   ....[1]....
        /*00ac*/ 	.word	0x000015d0


	//----- nvinfo : EIATTR_CRS_STACK_SIZE
	.align		4
.L_181:
        /*00b0*/ 	.byte	0x04, 0x1e
        /*00b2*/ 	.short	(.L_183 - .L_182)
.L_182:
        /*00b4*/ 	.word	0x00000000
.L_183:


//--------------------- .nv.info._ZN2at6native12cross_kernelIN3c108BFloat16E16OffsetCalculatorILi3EjLb0EElEEviPT_PKS6_S9_T0_T1_SB_SB_ --------------------------
	.section	.nv.info._ZN2at6native12cross_kernelIN3c108BFloat16E16OffsetCalculatorILi3EjLb0EElEEviPT_PKS6_S9_T0_T1_SB_SB_,"",@"SHT_CUDA_INFO"
	.sectionflags	@""
	.align	4


	//----- nvinfo : EIATTR_CUDA_API_VERSION
	.align		4
        /*0000*/ 	.byte	0x04, 0x37
        /*0002*/ 	.short	(.L_185 - .L_184)
.L_184:
        /*0004*/ 	.word	0x00000082


	//----- nvinfo : EIATTR_SW2861232_WAR
	.align		4
.L_185:
        /*0008*/ 	.byte	0x01, 0x35
	.zero		2


	//----- nvinfo : EIATTR_PARAM_CBANK
	.align		4
        /*000c*/ 	.byte	0x04, 0x0a
        /*000e*/ 	.short	(.L_187 - .L_186)
	.align		4
.L_186:
        /*0010*/ 	.word	index@(.nv.constant0._ZN2at6native12cross_kernelIN3c108BFloat16E16OffsetCalculatorILi3EjLb0EElEEviPT_PKS6_S9_T0_T1_SB_SB_)
        /*0014*/ 	.short	0x0160
        /*0016*/ 	.short	0x0298


	//----- nvinfo : EIATTR_CBANK_PARAM_SIZE
	.align		4
.L_187:
        /*0018*/ 	.byte	0x03, 0x19
        /*001a*/ 	.short	0x0298


	//----- nvinfo : EIATTR_KPARAM_INFO
	.align		4
        /*001c*/ 	.byte	0x04, 0x17
        /*001e*/ 	.short	(.L_189 - .L_188)
.L_188:
        /*0020*/ 	.word	0x00000000
        /*0024*/ 	.short	0x0007
        /*0026*/ 	.short	0x0290
        /*0028*/ 	.byte	0x00, 0xf0, 0x21, 0x00


	//----- nvinfo : EIATTR_KPARAM_INFO
	.align		4
.L_189:
        /*002c*/ 	.byte	0x04, 0x17
        /*002e*/ 	.short	(.L_191 - .L_190)
.L_190:
        /*0030*/ 	.word	0x00000000
        /*0034*/ 	.short	0x0006
        /*0036*/ 	.short	0x0288
        /*0038*/ 	.byte	0x00, 0xf0, 0x21, 0x00


	//----- nvinfo : EIATTR_KPARAM_INFO
	.align		4
.L_191:
        /*003c*/ 	.byte	0x04, 0x17
        /*003e*/ 	.short	(.L_193 - .L_192)
.L_192:
        /*0040*/ 	.word	0x00000000
        /*0044*/ 	.short	0x0005
        /*0046*/ 	.short	0x0280
        /*0048*/ 	.byte	0x00, 0xf0, 0x21, 0x00


	//----- nvinfo : EIATTR_KPARAM_INFO
	.align		4
.L_193:
        /*004c*/ 	.byte	0x04, 0x17
        /*004e*/ 	.short	(.L_195 - .L_194)
.L_194:
        /*0050*/ 	.word	0x00000000
        /*0054*/ 	.short	0x0004
        /*0056*/ 	.short	0x0020
        /*0058*/ 	.byte	0x00, 0xf0, 0x71, 0x09


	//----- nvinfo : EIATTR_KPARAM_INFO
	.align		4
.L_195:
        /*005c*/ 	.byte	0x04, 0x17
        /*005e*/ 	.short	(.L_197 - .L_196)
.L_196:
        /*0060*/ 	.word	0x00000000
        /*0064*/ 	.short	0x0003
        /*0066*/ 	.short	0x0018
        /*0068*/ 	.byte	0x00, 0xf0, 0x21, 0x00


	//----- nvinfo : EIATTR_KPARAM_INFO
	.align		4
.L_197:
        /*006c*/ 	.byte	0x04, 0x17
        /*006e*/ 	.short	(.L_199 - .L_198)
.L_198:
        /*0070*/ 	.word	0x00000000
        /*0074*/ 	.short	0x0002
        /*0076*/ 	.short	0x0010
        /*0078*/ 	.byte	0x00, 0xf0, 0x21, 0x00


	//----- nvinfo : EIATTR_KPARAM_INFO
	.align		4
.L_199:
        /*007c*/ 	.byte	0x04, 0x17
        /*007e*/ 	.short	(.L_201 - .L_200)
.L_200:
        /*0080*/ 	.word	0x00000000
        /*0084*/ 	.short	0x0001
        /*0086*/ 	.short	0x0008
        /*0088*/ 	.byte	0x00, 0xf0, 0x21, 0x00


	//----- nvinfo : EIATTR_KPARAM_INFO
	.align		4
.L_201:
        /*008c*/ 	.byte	0x04, 0x17
        /*008e*/ 	.short	(.L_203 - .L_202)
.L_202:
        /*0090*/ 	.word	0x00000000
        /*0094*/ 	.short	0x0000
        /*0096*/ 	.short	0x0000
        /*0098*/ 	.byte	0x00, 0xf0, 0x11, 0x00


	//----- nvinfo : EIATTR_MAXREG_COUNT
	.align		4
.L_203:
        /*009c*/ 	.byte	0x03, 0x1b
        /*009e*/ 	.short	0x00ff


	//----- nvinfo : EIATTR_MERCURY_ISA_VERSION
	.align		4
        /*00a0*/ 	.byte	0x03, 0x5f
        /*00a2*/ 	.short	0x0000


	//----- nvinfo : EIATTR_EXIT_INSTR_OFFSETS
	.align		4
        /*00a4*/ 	.byte	0x04, 0x1c
        /*00a6*/ 	.short	(.L_205 - .L_204)


	//   ....[0]....
.L_204:
        /*00a8*/ 	.word	0x00000090


	//   ....[1]....
        /*00ac*/ 	.word	0x000016e0


	//----- nvinfo : EIATTR_CRS_STACK_SIZE
	.align		4
.L_205:
        /*00b0*/ 	.byte	0x04, 0x1e
        /*00b2*/ 	.short	(.L_207 - .L_206)
.L_206:
        /*00b4*/ 	.word	0x00000000
.L_207:


//--------------------- .nv.info._ZN2at6native12cross_kernelIN3c104HalfE16OffsetCalculatorILi3EjLb0EEiEEviPT_PKS6_S9_T0_T1_SB_SB_ --------------------------
	.section	.nv.info._ZN2at6native12cross_kernelIN3c104HalfE16OffsetCalculatorILi3EjLb0EEiEEviPT_PKS6_S9_T0_T1_SB_SB_,"",@"SHT_CUDA_INFO"
	.sectionflags	@""
	.align	4


	//----- nvinfo : EIATTR_CUDA_API_VERSION
	.align		4
        /*0000*/ 	.byte	0x04, 0x37
        /*0002*/ 	.short	(.L_209 - .L_208)
.L_208:
        /*0004*/ 	.word	0x00000082


	//----- nvinfo : EIATTR_SW2861232_WAR
	.align		4
.L_209:
        /*0008*/ 	.byte	0x01, 0x35
	.zero		2


	//----- nvinfo : EIATTR_PARAM_CBANK
	.align		4
        /*000c*/ 	.byte	0x04, 0x0a
        /*000e*/ 	.short	(.L_211 - .L_210)
	.align		4
.L_210:
        /*0010*/ 	.word	index@(.nv.constant0._ZN2at6native12cross_kernelIN3c104HalfE16OffsetCalculatorILi3EjLb0EEiEEviPT_PKS6_S9_T0_T1_SB_SB_)
        /*0014*/ 	.short	0x0160
        /*0016*/ 	.short	0x0288


	//----- nvinfo : EIATTR_CBANK_PARAM_SIZE
	.align		4
.L_211:
        /*0018*/ 	.byte	0x03, 0x19
        /*001a*/ 	.short	0x0288


	//----- nvinfo : EIATTR_KPARAM_INFO
	.align		4
        /*001c*/ 	.byte	0x04, 0x17
        /*001e*/ 	.short	(.L_213 - .L_212)
.L_212:
        /*0020*/ 	.word	0x00000000
        /*0024*/ 	.short	0x0007
        /*0026*/ 	.short	0x0284
        /*0028*/ 	.byte	0x00, 0xf0, 0x11, 0x00


	//----- nvinfo : EIATTR_KPARAM_INFO
	.align		4
.L_213:
        /*002c*/ 	.byte	0x04, 0x17
        /*002e*/ 	.short	(.L_215 - .L_214)
.L_214:
        /*0030*/ 	.word	0x00000000
        /*0034*/ 	.short	0x0006
        /*0036*/ 	.short	0x0280
        /*0038*/ 	.byte	0x00, 0xf0, 0x11, 0x00


	//----- nvinfo : EIATTR_KPARAM_INFO
	.align		4
.L_215:
        /*003c*/ 	.byte	0x04, 0x17
        /*003e*/ 	.short	(.L_217 - .L_216)
.L_216:
        /*0040*/ 	.word	0x00000000
        /*0044*/ 	.short	0x0005
        /*0046*/ 	.short	0x027c
        /*0048*/ 	.byte	0x00, 0xf0, 0x11, 0x00


	//----- nvinfo : EIATTR_KPARAM_INFO
	.align		4
.L_217:
        /*004c*/ 	.byte	0x04, 0x17
        /*004e*/ 	.short	(.L_219 - .L_218)
.L_218:
        /*0050*/ 	.word	0x00000000
        /*0054*/ 	.short	0x0004
        /*0056*/ 	.short	0x0020
        /*0058*/ 	.byte	0x00, 0xf0, 0x71, 0x09


	//----- nvinfo : EIATTR_KPARAM_INFO
	.align		4
.L_219:
        /*005c*/ 	.byte	0x04, 0x17
        /*005e*/ 	.short	(.L_221 - .L_220)
.L_220:
        /*0060*/ 	.word	0x00000000
        /*0064*/ 	.short	0x0003
        /*0066*/ 	.short	0x0018
        /*0068*/ 	.byte	0x00, 0xf0, 0x21, 0x00


	//----- nvinfo : EIATTR_KPARAM_INFO
	.align		4
.L_221:
        /*006c*/ 	.byte	0x04, 0x17
        /*006e*/ 	.short	(.L_223 - .L_222)
.L_222:
        /*0070*/ 	.word	0x00000000
        /*0074*/ 	.short	0x0002
        /*0076*/ 	.short	0x0010
        /*0078*/ 	.byte	0x00, 0xf0, 0x21, 0x00


	//----- nvinfo : EIATTR_KPARAM_INFO
	.align		4
.L_223:
        /*007c*/ 	.byte	0x04, 0x17
        /*007e*/ 	.short	(.L_225 - .L_224)
.L_224:
        /*0080*/ 	.word	0x00000000
        /*0084*/ 	.short	0x0001
        /*0086*/ 	.short	0x0008
        /*0088*/ 	.byte	0x00, 0xf0, 0x21, 0x00


	//----- nvinfo : EIATTR_KPARAM_INFO
	.align		4
.L_225:
        /*008c*/ 	.byte	0x04, 0x17
        /*008e*/ 	.short	(.L_227 - .L_226)
.L_226:
        /*0090*/ 	.word	0x00000000
        /*0094*/ 	.short	0x0000
        /*0096*/ 	.short	0x0000
        /*0098*/ 	.byte	0x00, 0xf0, 0x11, 0x00


	//----- nvinfo : EIATTR_MAXREG_COUNT
	.align		4
.L_227:
        /*009c*/ 	.byte	0x03, 0x1b
        /*009e*/ 	.short	0x00ff


	//----- nvinfo : EIATTR_MERCURY_ISA_VERSION
	.align		4
        /*00a0*/ 	.byte	0x03, 0x5f
        /*00a2*/ 	.short	0x0000


	//----- nvinfo : EIATTR_EXIT_INSTR_OFFSETS
	.align		4
        /*00a4*/ 	.byte	0x04, 0x1c
        /*00a6*/ 	.short	(.L_229 - .L_228)


	//   ....[0]....
.L_228:
        /*00a8*/ 	.word	0x00000090


	//   ....[1]....
        /*00ac*/ 	.word	0x000015d0


	//----- nvinfo : EIATTR_CRS_STACK_SIZE
	.align		4
.L_229:
        /*00b0*/ 	.byte	0x04, 0x1e
        /*00b2*/ 	.short	(.L_231 - .L_230)
.L_230:
        /*00b4*/ 	.word	0x00000000
.L_231:


//--------------------- .nv.info._ZN2at6native12cross_kernelIN3c104HalfE16OffsetCalculatorILi3EjLb0EElEEviPT_PKS6_S9_T0_T1_SB_SB_ --------------------------
	.section	.nv.info._ZN2at6native12cross_kernelIN3c104HalfE16OffsetCalculatorILi3EjLb0EElEEviPT_PKS6_S9_T0_T1_SB_SB_,"",@"SHT_CUDA_INFO"
	.sectionflags	@""
	.align	4


	//----- nvinfo : EIATTR_CUDA_API_VERSION
	.align		4
        /*0000*/ 	.byte	0x04, 0x37
        /*0002*/ 	.short	(.L_233 - .L_232)
.L_232:
        /*0004*/ 	.word	0x00000082


	//----- nvinfo : EIATTR_SW2861232_WAR
	.align		4
.L_233:
        /*0008*/ 	.byte	0x01, 0x35
	.zero		2


	//----- nvinfo : EIATTR_PARAM_CBANK
	.align		4
        /*000c*/ 	.byte	0x04, 0x0a
        /*000e*/ 	.short	(.L_235 - .L_234)
	.align		4
.L_234:
        /*0010*/ 	.word	index@(.nv.constant0._ZN2at6native12cross_kernelIN3c104HalfE16OffsetCalculatorILi3EjLb0EElEEviPT_PKS6_S9_T0_T1_SB_SB_)
        /*0014*/ 	.short	0x0160
        /*0016*/ 	.short	0x0298


	//----- nvinfo : EIATTR_CBANK_PARAM_SIZE
	.align		4
.L_235:
        /*0018*/ 	.byte	0x03, 0x19
        /*001a*/ 	.short	0x0298


	//----- nvinfo : EIATTR_KPARAM_INFO
	.align		4
        /*001c*/ 	.byte	0x04, 0x17
        /*001e*/ 	.short	(.L_237 - .L_236)
.L_236:
        /*0020*/ 	.word	0x00000000
        /*0024*/ 	.short	0x0007
        /*0026*/ 	.short	0x0290
        /*0028*/ 	.byte	0x00, 0xf0, 0x21, 0x00


	//----- nvinfo : EIATTR_KPARAM_INFO
	.align		4
.L_237:
        /*002c*/ 	.byte	0x04, 0x17
        /*002e*/ 	.short	(.L_239 - .L_238)
.L_238:
        /*0030*/ 	.word	0x00000000
        /*0034*/ 	.short	0x0006
        /*0036*/ 	.short	0x0288
        /*0038*/ 	.byte	0x00, 0xf0, 0x21, 0x00


	//----- nvinfo : EIATTR_KPARAM_INFO
	.align		4
.L_239:
        /*003c*/ 	.byte	0x04, 0x17
        /*003e*/ 	.short	(.L_241 - .L_240)
.L_240:
        /*0040*/ 	.word	0x00000000
        /*0044*/ 	.short	0x0005
        /*0046*/ 	.short	0x0280
        /*0048*/ 	.byte	0x00, 0xf0, 0x21, 0x00


	//----- nvinfo : EIATTR_KPARAM_INFO
	.align		4
.L_241:
        /*004c*/ 	.byte	0x04, 0x17
        /*004e*/ 	.short	(.L_243 - .L_242)
.L_242:
        /*0050*/ 	.word	0x00000000
        /*0054*/ 	.short	0x0004
        /*0056*/ 	.short	0x0020
        /*0058*/ 	.byte	0x00, 0xf0, 0x71, 0x09


	//----- nvinfo : EIATTR_KPARAM_INFO
	.align		4
.L_243:
        /*005c*/ 	.byte	0x04, 0x17
        /*005e*/ 	.short	(.L_245 - .L_244)
.L_244:
        /*0060*/ 	.word	0x00000000
        /*0064*/ 	.short	0x0003
        /*0066*/ 	.short	0x0018
        /*0068*/ 	.byte	0x00, 0xf0, 0x21, 0x00


	//----- nvinfo : EIATTR_KPARAM_INFO
	.align		4
.L_245:
        /*006c*/ 	.byte	0x04, 0x17
        /*006e*/ 	.short	(.L_247 - .L_246)
.L_246:
        /*0070*/ 	.word	0x00000000
        /*0074*/ 	.short	0x0002
        /*0076*/ 	.short	0x0010
        /*0078*/ 	.byte	0x00, 0xf0, 0x21, 0x00


	//----- nvinfo : EIATTR_KPARAM_INFO
	.align		4
.L_247:
        /*007c*/ 	.byte	0x04, 0x17
        /*007e*/ 	.short	(.L_249 - .L_248)
.L_248:
        /*0080*/ 	.word	0x00000000
        /*0084*/ 	.short	0x0001
        /*0086*/ 	.short	0x0008
        /*0088*/ 	.byte	0x00, 0xf0, 0x21, 0x00


	//----- nvinfo : EIATTR_KPARAM_INFO
	.align		4
.L_249:
        /*008c*/ 	.byte	0x04, 0x17
        /*008e*/ 	.short	(.L_251 - .L_250)
.L_250:
        /*0090*/ 	.word	0x00000000
        /*0094*/ 	.short	0x0000
        /*0096*/ 	.short	0x0000
        /*0098*/ 	.byte	0x00, 0xf0, 0x11, 0x00


	//----- nvinfo : EIATTR_MAXREG_COUNT
	.align		4
.L_251:
        /*009c*/ 	.byte	0x03, 0x1b
        /*009e*/ 	.short	0x00ff


	//----- nvinfo : EIATTR_MERCURY_ISA_VERSION
	.align		4
        /*00a0*/ 	.byte	0x03, 0x5f
        /*00a2*/ 	.short	0x0000


	//----- nvinfo : EIATTR_EXIT_INSTR_OFFSETS
	.align		4
        /*00a4*/ 	.byte	0x04, 0x1c
        /*00a6*/ 	.short	(.L_253 - .L_252)


	//   ....[0]....
.L_252:
        /*00a8*/ 	.word	0x00000090


	//   ....[1]....
        /*00ac*/ 	.word	0x000016f0


	//----- nvinfo : EIATTR_CRS_STACK_SIZE
	.align		4
.L_253:
        /*00b0*/ 	.byte	0x04, 0x1e
        /*00b2*/ 	.short	(.L_255 - .L_254)
.L_254:
        /*00b4*/ 	.word	0x00000000
.L_255:


//--------------------- .nv.info._ZN2at6native12cross_kernelIN3c107complexIfEE16OffsetCalculatorILi3EjLb0EEiEEviPT_PKS7_SA_T0_T1_SC_SC_ --------------------------
	.section	.nv.info._ZN2at6native12cross_kernelIN3c107complexIfEE16OffsetCalculatorILi3EjLb0EEiEEviPT_PKS7_SA_T0_T1_SC_SC_,"",@"SHT_CUDA_INFO"
	.sectionflags	@""
	.align	4


	//----- nvinfo : EIATTR_CUDA_API_VERSION
	.align		4
        /*0000*/ 	.byte	0x04, 0x37
        /*0002*/ 	.short	(.L_257 - .L_256)
.L_256:
        /*0004*/ 	.word	0x00000082


	//----- nvinfo : EIATTR_SW2861232_WAR
	.align		4
.L_257:
        /*0008*/ 	.byte	0x01, 0x35
	.zero		2


	//----- nvinfo : EIATTR_PARAM_CBANK
	.align		4
        /*000c*/ 	.byte	0x04, 0x0a
        /*000e*/ 	.short	(.L_259 - .L_258)
	.align		4
.L_258:
        /*0010*/ 	.word	index@(.nv.constant0._ZN2at6native12cross_kernelIN3c107complexIfEE16OffsetCalculatorILi3EjLb0EEiEEviPT_PKS7_SA_T0_T1_SC_SC_)
        /*0014*/ 	.short	0x0160
        /*0016*/ 	.short	0x0288


	//----- nvinfo : EIATTR_CBANK_PARAM_SIZE
	.align		4
.L_259:
        /*0018*/ 	.byte	0x03, 0x19
        /*001a*/ 	.short	0x0288


	//----- nvinfo : EIATTR_KPARAM_INFO
	.align		4
        /*001c*/ 	.byte	0x04, 0x17
        /*001e*/ 	.short	(.L_261 - .L_260)
.L_260:
        /*0020*/ 	.word	0x00000000
        /*0024*/ 	.short	0x0007
        /*0026*/ 	.short	0x0284
        /*0028*/ 	.byte	0x00, 0xf0, 0x11, 0x00


	//----- nvinfo : EIATTR_KPARAM_INFO
	.align		4
.L_261:
        /*002c*/ 	.byte	0x04, 0x17
        /*002e*/ 	.short	(.L_263 - .L_262)
.L_262:
        /*0030*/ 	.word	0x00000000
        /*0034*/ 	.short	0x0006
        /*0036*/ 	.short	0x0280
        /*0038*/ 	.byte	0x00, 0xf0, 0x11, 0x00


	//----- nvinfo : EIATTR_KPARAM_INFO
	.align		4
.L_263:
        /*003c*/ 	.byte	0x04, 0x17
        /*003e*/ 	.short	(.L_265 - .L_264)
.L_264:
        /*0040*/ 	.word	0x00000000
        /*0044*/ 	.short	0x0005
        /*0046*/ 	.short	0x027c
        /*0048*/ 	.byte	0x00, 0xf0, 0x11, 0x00


	//----- nvinfo : EIATTR_KPARAM_INFO
	.align		4
.L_265:
        /*004c*/ 	.byte	0x04, 0x17
        /*004e*/ 	.short	(.L_267 - .L_266)
.L_266:
        /*0050*/ 	.word	0x00000000
        /*0054*/ 	.short	0x0004
        /*0056*/ 	.short	0x0020
        /*0058*/ 	.byte	0x00, 0xf0, 0x71, 0x09


	//----- nvinfo : EIATTR_KPARAM_INFO
	.align		4
.L_267:
        /*005c*/ 	.byte	0x04, 0x17
        /*005e*/ 	.short	(.L_269 - .L_268)
.L_268:
        /*0060*/ 	.word	0x00000000
        /*0064*/ 	.short	0x0003
        /*0066*/ 	.short	0x0018
        /*0068*/ 	.byte	0x00, 0xf0, 0x21, 0x00


	//----- nvinfo : EIATTR_KPARAM_INFO
	.align		4
.L_269:
        /*006c*/ 	.byte	0x04, 0x17
        /*006e*/ 	.short	(.L_271 - .L_270)
.L_270:
        /*0070*/ 	.word	0x00000000
        /*0074*/ 	.short	0x0002
        /*0076*/ 	.short	0x0010
        /*0078*/ 	.byte	0x00, 0xf0, 0x21, 0x00


	//----- nvinfo : EIATTR_KPARAM_INFO
	.align		4
.L_271:
        /*007c*/ 	.byte	0x04, 0x17
        /*007e*/ 	.short	(.L_273 - .L_272)
.L_272:
        /*0080*/ 	.word	0x00000000
        /*0084*/ 	.short	0x0001
        /*0086*/ 	.short	0x0008
        /*0088*/ 	.byte	0x00, 0xf0, 0x21, 0x00


	//----- nvinfo : EIATTR_KPARAM_INFO
	.align		4
.L_273:
        /*008c*/ 	.byte	0x04, 0x17
        /*008e*/ 	.short	(.L_275 - .L_274)
.L_274:
        /*0090*/ 	.word	0x00000000
        /*0094*/ 	.short	0x0000
        /*0096*/ 	.short	0x0000
        /*0098*/ 	.byte	0x00, 0xf0, 0x11, 0x00


	//----- nvinfo : EIATTR_MAXREG_COUNT
	.align		4
.L_275:
        /*009c*/ 	.byte	0x03, 0x1b
        /*009e*/ 	.short	0x00ff


	//----- nvinfo : EIATTR_MERCURY_ISA_VERSION
	.align		4
        /*00a0*/ 	.byte	0x03, 0x5f
        /*00a2*/ 	.short	0x0000


	//----- nvinfo : EIATTR_EXIT_INSTR_OFFSETS
	.align		4
        /*00a4*/ 	.byte	0x04, 0x1c
        /*00a6*/ 	.short	(.L_277 - .L_276)


	//   ....[0]....
.L_276:
        /*00a8*/ 	.word	0x00000090


	//   ....[1]....
        /*00ac*/ 	.word	0x000016b0


	//----- nvinfo : EIATTR_CRS_STACK_SIZE
	.align		4
.L_277:
        /*00b0*/ 	.byte	0x04, 0x1e
        /*00b2*/ 	.short	(.L_279 - .L_278)
.L_278:
        /*00b4*/ 	.word	0x00000000
.L_279:


//--------------------- .nv.info._ZN2at6native12cross_kernelIN3c107complexIfEE16OffsetCalculatorILi3EjLb0EElEEviPT_PKS7_SA_T0_T1_SC_SC_ --------------------------
	.section	.nv.info._ZN2at6native12cross_kernelIN3c107complexIfEE16OffsetCalculatorILi3EjLb0EElEEviPT_PKS7_SA_T0_T1_SC_SC_,"",@"SHT_CUDA_INFO"
	.sectionflags	@""
	.align	4


	//----- nvinfo : EIATTR_CUDA_API_VERSION
	.align		4
        /*0000*/ 	.byte	0x04, 0x37
        /*0002*/ 	.short	(.L_281 - .L_280)
.L_280:
        /*0004*/ 	.word	0x00000082


	//----- nvinfo : EIATTR_SW2861232_WAR
	.align		4
.L_281:
        /*0008*/ 	.byte	0x01, 0x35
	.zero		2


	//----- nvinfo : EIATTR_PARAM_CBANK
	.align		4
        /*000c*/ 	.byte	0x04, 0x0a
        /*000e*/ 	.short	(.L_283 - .L_282)
	.align		4
.L_282:
        /*0010*/ 	.word	index@(.nv.constant0._ZN2at6native12cross_kernelIN3c107complexIfEE16OffsetCalculatorILi3EjLb0EElEEviPT_PKS7_SA_T0_T1_SC_SC_)
        /*0014*/ 	.short	0x0160
        /*0016*/ 	.short	0x0298


	//----- nvinfo : EIATTR_CBANK_PARAM_SIZE
	.align		4
.L_283:
        /*0018*/ 	.byte	0x03, 0x19
        /*001a*/ 	.short	0x0298


	//----- nvinfo : EIATTR_KPARAM_INFO
	.align		4
        /*001c*/ 	.byte	0x04, 0x17
        /*001e*/ 	.short	(.L_285 - .L_284)
.L_284:
        /*0020*/ 	.word	0x00000000
        /*0024*/ 	.short	0x0007
        /*0026*/ 	.short	0x0290
        /*0028*/ 	.byte	0x00, 0xf0, 0x21, 0x00


	//----- nvinfo : EIATTR_KPARAM_INFO
	.align		4
.L_285:
        /*002c*/ 	.byte	0x04, 0x17
        /*002e*/ 	.short	(.L_287 - .L_286)
.L_286:
        /*0030*/ 	.word	0x00000000
        /*0034*/ 	.short	0x0006
        /*0036*/ 	.short	0x0288
        /*0038*/ 	.byte	0x00, 0xf0, 0x21, 0x00


	//----- nvinfo : EIATTR_KPARAM_INFO
	.align		4
.L_287:
        /*003c*/ 	.byte	0x04, 0x17
        /*003e*/ 	.short	(.L_289 - .L_288)
.L_288:
        /*0040*/ 	.word	0x00000000
        /*0044*/ 	.short	0x0005
        /*0046*/ 	.short	0x0280
        /*0048*/ 	.byte	0x00, 0xf0, 0x21, 0x00


	//----- nvinfo : EIATTR_KPARAM_INFO
	.align		4
.L_289:
        /*004c*/ 	.byte	0x04, 0x17
        /*004e*/ 	.short	(.L_291 - .L_290)
.L_290:
        /*0050*/ 	.word	0x00000000
        /*0054*/ 	.short	0x0004
        /*0056*/ 	.short	0x0020
        /*0058*/ 	.byte	0x00, 0xf0, 0x71, 0x09


	//----- nvinfo : EIATTR_KPARAM_INFO
	.align		4
.L_291:
        /*005c*/ 	.byte	0x04, 0x17
        /*005e*/ 	.short	(.L_293 - .L_292)
.L_292:
        /*0060*/ 	.word	0x00000000
        /*0064*/ 	.short	0x0003
        /*0066*/ 	.short	0x0018
        /*0068*/ 	.byte	0x00, 0xf0, 0x21, 0x00


	//----- nvinfo : EIATTR_KPARAM_INFO
	.align		4
.L_293:
        /*006c*/ 	.byte	0x04, 0x17
        /*006e*/ 	.short	(.L_295 - .L_294)
.L_294:
        /*0070*/ 	.word	0x00000000
        /*0074*/ 	.short	0x0002
        /*0076*/ 	.short	0x0010
        /*0078*/ 	.byte	0x00, 0xf0, 0x21, 0x00


	//----- nvinfo : EIATTR_KPARAM_INFO
	.align		4
.L_295:
        /*007c*/ 	.byte	0x04, 0x17
        /*007e*/ 	.short	(.L_297 - .L_296)
.L_296:
        /*0080*/ 	.word	0x00000000
        /*0084*/ 	.short	0x0001
        /*0086*/ 	.short	0x0008
        /*0088*/ 	.byte	0x00, 0xf0, 0x21, 0x00


	//----- nvinfo : EIATTR_KPARAM_INFO
	.align		4
.L_297:
        /*008c*/ 	.byte	0x04, 0x17
        /*008e*/ 	.short	(.L_299 - .L_298)
.L_298:
        /*0090*/ 	.word	0x00000000
        /*0094*/ 	.short	0x0000
        /*0096*/ 	.short	0x0000
        /*0098*/ 	.byte	0x00, 0xf0, 0x11, 0x00


	//----- nvinfo : EIATTR_MAXREG_COUNT
	.align		4
.L_299:
        /*009c*/ 	.byte	0x03, 0x1b
        /*009e*/ 	.short	0x00ff


	//----- nvinfo : EIATTR_MERCURY_ISA_VERSION
	.align		4
        /*00a0*/ 	.byte	0x03, 0x5f
        /*00a2*/ 	.short	0x0000


	//----- nvinfo : EIATTR_EXIT_INSTR_OFFSETS
	.align		4
        /*00a4*/ 	.byte	0x04, 0x1c
        /*00a6*/ 	.short	(.L_301 - .L_300)


	//   ....[0]....
.L_300:
        /*00a8*/ 	.word	0x00000090


	//   ....[1]....
        /*00ac*/ 	.word	0x00001730


	//----- nvinfo : EIATTR_CRS_STACK_SIZE
	.align		4
.L_301:
        /*00b0*/ 	.byte	0x04, 0x1e
        /*00b2*/ 	.short	(.L_303 - .L_302)
.L_302:
        /*00b4*/ 	.word	0x00000000
.L_303:


//--------------------- .nv.info._ZN2at6native12cross_kernelIN3c107complexIdEE16OffsetCalculatorILi3EjLb0EEiEEviPT_PKS7_SA_T0_T1_SC_SC_ --------------------------
	.section	.nv.info._ZN2at6native12cross_kernelIN3c107complexIdEE16OffsetCalculatorILi3EjLb0EEiEEviPT_PKS7_SA_T0_T1_SC_SC_,"",@"SHT_CUDA_INFO"
	.sectionflags	@""
	.align	4


	//----- nvinfo : EIATTR_CUDA_API_VERSION
	.align		4
        /*0000*/ 	.byte	0x04, 0x37
        /*0002*/ 	.short	(.L_305 - .L_304)
.L_304:
        /*0004*/ 	.word	0x00000082


	//----- nvinfo : EIATTR_SW2861232_WAR
	.align		4
.L_305:
        /*0008*/ 	.byte	0x01, 0x35
	.zero		2


	//----- nvinfo : EIATTR_PARAM_CBANK
	.align		4
        /*000c*/ 	.byte	0x04, 0x0a
        /*000e*/ 	.short	(.L_307 - .L_306)
	.align		4
.L_306:
        /*0010*/ 	.word	index@(.nv.constant0._ZN2at6native12cross_kernelIN3c107complexIdEE16OffsetCalculatorILi3EjLb0EEiEEviPT_PKS7_SA_T0_T1_SC_SC_)
        /*0014*/ 	.short	0x0160
        /*0016*/ 	.short	0x0288


	//----- nvinfo : EIATTR_CBANK_PARAM_SIZE
	.align		4
.L_307:
        /*0018*/ 	.byte	0x03, 0x19
        /*001a*/ 	.short	0x0288


	//----- nvinfo : EIATTR_KPARAM_INFO
	.align		4
        /*001c*/ 	.byte	0x04, 0x17
        /*001e*/ 	.short	(.L_309 - .L_308)
.L_308:
        /*0020*/ 	.word	0x00000000
        /*0024*/ 	.short	0x0007
        /*0026*/ 	.short	0x0284
        /*0028*/ 	.byte	0x00, 0xf0, 0x11, 0x00


	//----- nvinfo : EIATTR_KPARAM_INFO
	.align		4
.L_309:
        /*002c*/ 	.byte	0x04, 0x17
        /*002e*/ 	.short	(.L_311 - .L_310)
.L_310:
        /*0030*/ 	.word	0x00000000
        /*0034*/ 	.short	0x0006
        /*0036*/ 	.short	0x0280
        /*0038*/ 	.byte	0x00, 0xf0, 0x11, 0x00


	//----- nvinfo : EIATTR_KPARAM_INFO
	.align		4
.L_311:
        /*003c*/ 	.byte	0x04, 0x17
        /*003e*/ 	.short	(.L_313 - .L_312)
.L_312:
        /*0040*/ 	.word	0x00000000
        /*0044*/ 	.short	0x0005
        /*0046*/ 	.short	0x027c
        /*0048*/ 	.byte	0x00, 0xf0, 0x11, 0x00


	//----- nvinfo : EIATTR_KPARAM_INFO
	.align		4
.L_313:
        /*004c*/ 	.byte	0x04, 0x17
        /*004e*/ 	.short	(.L_315 - .L_314)
.L_314:
        /*0050*/ 	.word	0x00000000
        /*0054*/ 	.short	0x0004
        /*0056*/ 	.short	0x0020
        /*0058*/ 	.byte	0x00, 0xf0, 0x71, 0x09


	//----- nvinfo : EIATTR_KPARAM_INFO
	.align		4
.L_315:
        /*005c*/ 	.byte	0x04, 0x17
        /*005e*/ 	.short	(.L_317 - .L_316)
.L_316:
        /*0060*/ 	.word	0x00000000
        /*0064*/ 	.short	0x0003
        /*0066*/ 	.short	0x0018
        /*0068*/ 	.byte	0x00, 0xf0, 0x21, 0x00


	//----- nvinfo : EIATTR_KPARAM_INFO
	.align		4
.L_317:
        /*006c*/ 	.byte	0x04, 0x17
        /*006e*/ 	.short	(.L_319 - .L_318)
.L_318:
        /*0070*/ 	.word	0x00000000
        /*0074*/ 	.short	0x0002
        /*0076*/ 	.short	0x0010
        /*0078*/ 	.byte	0x00, 0xf0, 0x21, 0x00


	//----- nvinfo : EIATTR_KPARAM_INFO
	.align		4
.L_319:
        /*007c*/ 	.byte	0x04, 0x17
        /*007e*/ 	.short	(.L_321 - .L_320)
.L_320:
        /*0080*/ 	.word	0x00000000
        /*0084*/ 	.short	0x0001
        /*0086*/ 	.short	0x0008
        /*0088*/ 	.byte	0x00, 0xf0, 0x21, 0x00


	//----- nvinfo : EIATTR_KPARAM_INFO
	.align		4
.L_321:
        /*008c*/ 	.byte	0x04, 0x17
        /*008e*/ 	.short	(.L_323 - .L_322)
.L_322:
        /*0090*/ 	.word	0x00000000
        /*0094*/ 	.short	0x0000
        /*0096*/ 	.short	0x0000
        /*0098*/ 	.byte	0x00, 0xf0, 0x11, 0x00


	//----- nvinfo : EIATTR_MAXREG_COUNT
	.align		4
.L_323:
        /*009c*/ 	.byte	0x03, 0x1b
        /*009e*/ 	.short	0x00ff


	//----- nvinfo : EIATTR_MERCURY_ISA_VERSION
	.align		4
        /*00a0*/ 	.byte	0x03, 0x5f
        /*00a2*/ 	.short	0x0000


	//----- nvinfo : EIATTR_EXIT_INSTR_OFFSETS
	.align		4
        /*00a4*/ 	.byte	0x04, 0x1c
        /*00a6*/ 	.short	(.L_325 - .L_324)


	//   ....[0]....
.L_324:
        /*00a8*/ 	.word	0x00000090


	//   ....[1]....
        /*00ac*/ 	.word	0x00001600


	//----- nvinfo : EIATTR_CRS_STACK_SIZE
	.align		4
.L_325:
        /*00b0*/ 	.byte	0x04, 0x1e
        /*00b2*/ 	.short	(.L_327 - .L_326)
.L_326:
        /*00b4*/ 	.word	0x00000000
.L_327:


//--------------------- .nv.info._ZN2at6native12cross_kernelIN3c107complexIdEE16OffsetCalculatorILi3EjLb0EElEEviPT_PKS7_SA_T0_T1_SC_SC_ --------------------------
	.section	.nv.info._ZN2at6native12cross_kernelIN3c107complexIdEE16OffsetCalculatorILi3EjLb0EElEEviPT_PKS7_SA_T0_T1_SC_SC_,"",@"SHT_CUDA_INFO"
	.sectionflags	@""
	.align	4


	//----- nvinfo : EIATTR_CUDA_API_VERSION
	.align		4
        /*0000*/ 	.byte	0x04, 0x37
        /*0002*/ 	.short	(.L_329 - .L_328)
.L_328:
        /*0004*/ 	.word	0x00000082


	//----- nvinfo : EIATTR_SW2861232_WAR
	.align		4
.L_329:
        /*0008*/ 	.byte	0x01, 0x35
	.zero		2


	//----- nvinfo : EIATTR_PARAM_CBANK
	.align		4
        /*000c*/ 	.byte	0x04, 0x0a
        /*000e*/ 	.short	(.L_331 - .L_330)
	.align		4
.L_330:
        /*0010*/ 	.word	index@(.nv.constant0._ZN2at6native12cross_kernelIN3c107complexIdEE16OffsetCalculatorILi3EjLb0EElEEviPT_PKS7_SA_T0_T1_SC_SC_)
        /*0014*/ 	.short	0x0160
        /*0016*/ 	.short	0x0298


	//----- nvinfo : EIATTR_CBANK_PARAM_SIZE
	.align		4
.L_331:
        /*0018*/ 	.byte	0x03, 0x19
        /*001a*/ 	.short	0x0298


	//----- nvinfo : EIATTR_KPARAM_INFO
	.align		4
        /*001c*/ 	.byte	0x04, 0x17
        /*001e*/ 	.short	(.L_333 - .L_332)
.L_332:
        /*0020*/ 	.word	0x00000000
        /*0024*/ 	.short	0x0007
        /*0026*/ 	.short	0x0290
        /*0028*/ 	.byte	0x00, 0xf0, 0x21, 0x00


	//----- nvinfo : EIATTR_KPARAM_INFO
	.align		4
.L_333:
        /*002c*/ 	.byte	0x04, 0x17
        /*002e*/ 	.short	(.L_335 - .L_334)
.L_334:
        /*0030*/ 	.word	0x00000000
        /*0034*/ 	.short	0x0006
        /*0036*/ 	.short	0x0288
        /*0038*/ 	.byte	0x00, 0xf0, 0x21, 0x00


	//----- nvinfo : EIATTR_KPARAM_INFO
	.align		4
.L_335:
        /*003c*/ 	.byte	0x04, 0x17
        /*003e*/ 	.short	(.L_337 - .L_336)
.L_336:
        /*0040*/ 	.word	0x00000000
        /*0044*/ 	.short	0x0005
        /*0046*/ 	.short	0x0280
        /*0048*/ 	.byte	0x00, 0xf0, 0x21, 0x00


	//----- nvinfo : EIATTR_KPARAM_INFO
	.align		4
.L_337:
        /*004c*/ 	.byte	0x04, 0x17
        /*004e*/ 	.short	(.L_339 - .L_338)
.L_338:
        /*0050*/ 	.word	0x00000000
        /*0054*/ 	.short	0x0004
        /*0056*/ 	.short	0x0020
        /*0058*/ 	.byte	0x00, 0xf0, 0x71, 0x09


	//----- nvinfo : EIATTR_KPARAM_INFO
	.align		4
.L_339:
        /*005c*/ 	.byte	0x04, 0x17
        /*005e*/ 	.short	(.L_341 - .L_340)
.L_340:
        /*0060*/ 	.word	0x00000000
        /*0064*/ 	.short	0x0003
        /*0066*/ 	.short	0x0018
        /*0068*/ 	.byte	0x00, 0xf0, 0x21, 0x00


	//----- nvinfo : EIATTR_KPARAM_INFO
	.align		4
.L_341:
        /*006c*/ 	.byte	0x04, 0x17
        /*006e*/ 	.short	(.L_343 - .L_342)
.L_342:
        /*0070*/ 	.word	0x00000000
        /*0074*/ 	.short	0x0002
        /*0076*/ 	.short	0x0010
        /*0078*/ 	.byte	0x00, 0xf0, 0x21, 0x00


	//----- nvinfo : EIATTR_KPARAM_INFO
	.align		4
.L_343:
        /*007c*/ 	.byte	0x04, 0x17
        /*007e*/ 	.short	(.L_345 - .L_344)
.L_344:
        /*0080*/ 	.word	0x00000000
        /*0084*/ 	.short	0x0001
        /*0086*/ 	.short	0x0008
        /*0088*/ 	.byte	0x00, 0xf0, 0x21, 0x00


	//----- nvinfo : EIATTR_KPARAM_INFO
	.align		4
.L_345:
        /*008c*/ 	.byte	0x04, 0x17
        /*008e*/ 	.short	(.L_347 - .L_346)
.L_346:
        /*0090*/ 	.word	0x00000000
        /*0094*/ 	.short	0x0000
        /*0096*/ 	.short	0x0000
        /*0098*/ 	.byte	0x00, 0xf0, 0x11, 0x00


	//----- nvinfo : EIATTR_MAXREG_COUNT
	.align		4
.L_347:
        /*009c*/ 	.byte	0x03, 0x1b
        /*009e*/ 	.short	0x00ff


	//----- nvinfo : EIATTR_MERCURY_ISA_VERSION
	.align		4
        /*00a0*/ 	.byte	0x03, 0x5f
        /*00a2*/ 	.short	0x0000


	//----- nvinfo : EIATTR_EXIT_INSTR_OFFSETS
	.align		4
        /*00a4*/ 	.byte	0x04, 0x1c
        /*00a6*/ 	.short	(.L_349 - .L_348)


	//   ....[0]....
.L_348:
        /*00a8*/ 	.word	0x00000090


	//   ....[1]....
        /*00ac*/ 	.word	0x00001720


	//----- nvinfo : EIATTR_CRS_STACK_SIZE
	.align		4
.L_349:
        /*00b0*/ 	.byte	0x04, 0x1e
        /*00b2*/ 	.short	(.L_351 - .L_350)
.L_350:
        /*00b4*/ 	.word	0x00000000
.L_351:


//--------------------- .nv.info._ZN2at6native12cross_kernelIf16OffsetCalculatorILi3EjLb0EEiEEviPT_PKS4_S7_T0_T1_S9_S9_ --------------------------
	.section	.nv.info._ZN2at6native12cross_kernelIf16OffsetCalculatorILi3EjLb0EEiEEviPT_PKS4_S7_T0_T1_S9_S9_,"",@"SHT_CUDA_INFO"
	.sectionflags	@""
	.align	4


	//----- nvinfo : EIATTR_CUDA_API_VERSION
	.align		4
        /*0000*/ 	.byte	0x04, 0x37
        /*0002*/ 	.short	(.L_353 - .L_352)
.L_352:
        /*0004*/ 	.word	0x00000082


	//----- nvinfo : EIATTR_SW2861232_WAR
	.align		4
.L_353:
        /*0008*/ 	.byte	0x01, 0x35
	.zero		2


	//----- nvinfo : EIATTR_PARAM_CBANK
	.align		4
        /*000c*/ 	.byte	0x04, 0x0a
        /*000e*/ 	.short	(.L_355 - .L_354)
	.align		4
.L_354:
        /*0010*/ 	.word	index@(.nv.constant0._ZN2at6native12cross_kernelIf16OffsetCalculatorILi3EjLb0EEiEEviPT_PKS4_S7_T0_T1_S9_S9_)
        /*0014*/ 	.short	0x0160
        /*0016*/ 	.short	0x0288


	//----- nvinfo : EIATTR_CBANK_PARAM_SIZE
	.align		4
.L_355:
        /*0018*/ 	.byte	0x03, 0x19
        /*001a*/ 	.short	0x0288


	//----- nvinfo : EIATTR_KPARAM_INFO
	.align		4
        /*001c*/ 	.byte	0x04, 0x17
        /*001e*/ 	.short	(.L_357 - .L_356)
.L_356:
        /*0020*/ 	.word	0x00000000
        /*0024*/ 	.short	0x0007
        /*0026*/ 	.short	0x0284
        /*0028*/ 	.byte	0x00, 0xf0, 0x11, 0x00


	//----- nvinfo : EIATTR_KPARAM_INFO
	.align		4
.L_357:
        /*002c*/ 	.byte	0x04, 0x17
        /*002e*/ 	.short	(.L_359 - .L_358)
.L_358:
        /*0030*/ 	.word	0x00000000
        /*0034*/ 	.short	0x0006
        /*0036*/ 	.short	0x0280
        /*0038*/ 	.byte	0x00, 0xf0, 0x11, 0x00


	//----- nvinfo : EIATTR_KPARAM_INFO
	.align		4
.L_359:
        /*003c*/ 	.byte	0x04, 0x17
        /*003e*/ 	.short	(.L_361 - .L_360)
.L_360:
        /*0040*/ 	.word	0x00000000
        /*0044*/ 	.short	0x0005
        /*0046*/ 	.short	0x027c
        /*0048*/ 	.byte	0x00, 0xf0, 0x11, 0x00


	//----- nvinfo : EIATTR_KPARAM_INFO
	.align		4
.L_361:
        /*004c*/ 	.byte	0x04, 0x17
        /*004e*/ 	.short	(.L_363 - .L_362)
.L_362:
        /*0050*/ 	.word	0x00000000
        /*0054*/ 	.short	0x0004
        /*0056*/ 	.short	0x0020
        /*0058*/ 	.byte	0x00, 0xf0, 0x71, 0x09


	//----- nvinfo : EIATTR_KPARAM_INFO
	.align		4
.L_363:
        /*005c*/ 	.byte	0x04, 0x17
        /*005e*/ 	.short	(.L_365 - .L_364)
.L_364:
        /*0060*/ 	.word	0x00000000
        /*0064*/ 	.short	0x0003
        /*0066*/ 	.short	0x0018
        /*0068*/ 	.byte	0x00, 0xf0, 0x21, 0x00


	//----- nvinfo : EIATTR_KPARAM_INFO
	.align		4
.L_365:
        /*006c*/ 	.byte	0x04, 0x17
        /*006e*/ 	.short	(.L_367 - .L_366)
.L_366:
        /*0070*/ 	.word	0x00000000
        /*0074*/ 	.short	0x0002
        /*0076*/ 	.short	0x0010
        /*0078*/ 	.byte	0x00, 0xf0, 0x21, 0x00


	//----- nvinfo : EIATTR_KPARAM_INFO
	.align		4
.L_367:
        /*007c*/ 	.byte	0x04, 0x17
        /*007e*/ 	.short	(.L_369 - .L_368)
.L_368:
        /*0080*/ 	.word	0x00000000
        /*0084*/ 	.short	0x0001
        /*0086*/ 	.short	0x0008
        /*0088*/ 	.byte	0x00, 0xf0, 0x21, 0x00


	//----- nvinfo : EIATTR_KPARAM_INFO
	.align		4
.L_369:
        /*008c*/ 	.byte	0x04, 0x17
        /*008e*/ 	.short	(.L_371 - .L_370)
.L_370:
        /*0090*/ 	.word	0x00000000
        /*0094*/ 	.short	0x0000
        /*0096*/ 	.short	0x0000
        /*0098*/ 	.byte	0x00, 0xf0, 0x11, 0x00


	//----- nvinfo : EIATTR_MAXREG_COUNT
	.align		4
.L_371:
        /*009c*/ 	.byte	0x03, 0x1b
        /*009e*/ 	.short	0x00ff


	//----- nvinfo : EIATTR_MERCURY_ISA_VERSION
	.align		4
        /*00a0*/ 	.byte	0x03, 0x5f
        /*00a2*/ 	.short	0x0000


	//----- nvinfo : EIATTR_EXIT_INSTR_OFFSETS
	.align		4
        /*00a4*/ 	.byte	0x04, 0x1c
        /*00a6*/ 	.short	(.L_373 - .L_372)


	//   ....[0]....
.L_372:
        /*00a8*/ 	.word	0x00000090


	//   ....[1]....
        /*00ac*/ 	.word	0x00001450


	//----- nvinfo : EIATTR_CRS_STACK_SIZE
	.align		4
.L_373:
        /*00b0*/ 	.byte	0x04, 0x1e
        /*00b2*/ 	.short	(.L_375 - .L_374)
.L_374:
        /*00b4*/ 	.word	0x00000000
.L_375:


//--------------------- .nv.info._ZN2at6native12cross_kernelIf16OffsetCalculatorILi3EjLb0EElEEviPT_PKS4_S7_T0_T1_S9_S9_ --------------------------
	.section	.nv.info._ZN2at6native12cross_kernelIf16OffsetCalculatorILi3EjLb0EElEEviPT_PKS4_S7_T0_T1_S9_S9_,"",@"SHT_CUDA_INFO"
	.sectionflags	@""
	.align	4


	//----- nvinfo : EIATTR_CUDA_API_VERSION
	.align		4
        /*0000*/ 	.byte	0x04, 0x37
        /*0002*/ 	.short	(.L_377 - .L_376)
.L_376:
        /*0004*/ 	.word	0x00000082


	//----- nvinfo : EIATTR_SW2861232_WAR
	.align		4
.L_377:
        /*0008*/ 	.byte	0x01, 0x35
	.zero		2


	//----- nvinfo : EIATTR_PARAM_CBANK
	.align		4
        /*000c*/ 	.byte	0x04, 0x0a
        /*000e*/ 	.short	(.L_379 - .L_378)
	.align		4
.L_378:
        /*0010*/ 	.word	index@(.nv.constant0._ZN2at6native12cross_kernelIf16OffsetCalculatorILi3EjLb0EElEEviPT_PKS4_S7_T0_T1_S9_S9_)
        /*0014*/ 	.short	0x0160
        /*0016*/ 	.short	0x0298


	//----- nvinfo : EIATTR_CBANK_PARAM_SIZE
	.align		4
.L_379:
        /*0018*/ 	.byte	0x03, 0x19
        /*001a*/ 	.short	0x0298


	//----- nvinfo : EIATTR_KPARAM_INFO
	.align		4
        /*001c*/ 	.byte	0x04, 0x17
        /*001e*/ 	.short	(.L_381 - .L_380)
.L_380:
        /*0020*/ 	.word	0x00000000
        /*0024*/ 	.short	0x0007
        /*0026*/ 	.short	0x0290
        /*0028*/ 	.byte	0x00, 0xf0, 0x21, 0x00


	//----- nvinfo : EIATTR_KPARAM_INFO
	.align		4
.L_381:
        /*002c*/ 	.byte	0x04, 0x17
        /*002e*/ 	.short	(.L_383 - .L_382)
.L_382:
        /*0030*/ 	.word	0x00000000
        /*0034*/ 	.short	0x0006
        /*0036*/ 	.short	0x0288
        /*0038*/ 	.byte	0x00, 0xf0, 0x21, 0x00


	//----- nvinfo : EIATTR_KPARAM_INFO
	.align		4
.L_383:
        /*003c*/ 	.byte	0x04, 0x17
        /*003e*/ 	.short	(.L_385 - .L_384)
.L_384:
        /*0040*/ 	.word	0x00000000
        /*0044*/ 	.short	0x0005
        /*0046*/ 	.short	0x0280
        /*0048*/ 	.byte	0x00, 0xf0, 0x21, 0x00


	//----- nvinfo : EIATTR_KPARAM_INFO
	.align		4
.L_385:
        /*004c*/ 	.byte	0x04, 0x17
        /*004e*/ 	.short	(.L_387 - .L_386)
.L_386:
        /*0050*/ 	.word	0x00000000
        /*0054*/ 	.short	0x0004
        /*0056*/ 	.short	0x0020
        /*0058*/ 	.byte	0x00, 0xf0, 0x71, 0x09


	//----- nvinfo : EIATTR_KPARAM_INFO
	.align		4
.L_387:
        /*005c*/ 	.byte	0x04, 0x17
        /*005e*/ 	.short	(.L_389 - .L_388)
.L_388:
        /*0060*/ 	.word	0x00000000
        /*0064*/ 	.short	0x0003
        /*0066*/ 	.short	0x0018
        /*0068*/ 	.byte	0x00, 0xf0, 0x21, 0x00


	//----- nvinfo : EIATTR_KPARAM_INFO
	.align		4
.L_389:
        /*006c*/ 	.byte	0x04, 0x17
        /*006e*/ 	.short	(.L_391 - .L_390)
.L_390:
        /*0070*/ 	.word	0x00000000
        /*0074*/ 	.short	0x0002
        /*0076*/ 	.short	0x0010
        /*0078*/ 	.byte	0x00, 0xf0, 0x21, 0x00


	//----- nvinfo : EIATTR_KPARAM_INFO
	.align		4
.L_391:
        /*007c*/ 	.byte	0x04, 0x17
        /*007e*/ 	.short	(.L_393 - .L_392)
.L_392:
        /*0080*/ 	.word	0x00000000
        /*0084*/ 	.short	0x0001
        /*0086*/ 	.short	0x0008
        /*0088*/ 	.byte	0x00, 0xf0, 0x21, 0x00


	//----- nvinfo : EIATTR_KPARAM_INFO
	.align		4
.L_393:
        /*008c*/ 	.byte	0x04, 0x17
        /*008e*/ 	.short	(.L_395 - .L_394)
.L_394:
        /*0090*/ 	.word	0x00000000
        /*0094*/ 	.short	0x0000
        /*0096*/ 	.short	0x0000
        /*0098*/ 	.byte	0x00, 0xf0, 0x11, 0x00


	//----- nvinfo : EIATTR_MAXREG_COUNT
	.align		4
.L_395:
        /*009c*/ 	.byte	0x03, 0x1b
        /*009e*/ 	.short	0x00ff


	//----- nvinfo : EIATTR_MERCURY_ISA_VERSION
	.align		4
        /*00a0*/ 	.byte	0x03, 0x5f
        /*00a2*/ 	.short	0x0000


	//----- nvinfo : EIATTR_EXIT_INSTR_OFFSETS
	.align		4
        /*00a4*/ 	.byte	0x04, 0x1c
        /*00a6*/ 	.short	(.L_397 - .L_396)


	//   ....[0]....
.L_396:
        /*00a8*/ 	.word	0x00000090


	//   ....[1]....
        /*00ac*/ 	.word	0x00001590


	//----- nvinfo : EIATTR_CRS_STACK_SIZE
	.align		4
.L_397:
        /*00b0*/ 	.byte	0x04, 0x1e
        /*00b2*/ 	.short	(.L_399 - .L_398)
.L_398:
        /*00b4*/ 	.word	0x00000000
.L_399:


//--------------------- .nv.info._ZN2at6native12cross_kernelId16OffsetCalculatorILi3EjLb0EEiEEviPT_PKS4_S7_T0_T1_S9_S9_ --------------------------
	.section	.nv.info._ZN2at6native12cross_kernelId16OffsetCalculatorILi3EjLb0EEiEEviPT_PKS4_S7_T0_T1_S9_S9_,"",@"SHT_CUDA_INFO"
	.sectionflags	@""
	.align	4


	//----- nvinfo : EIATTR_CUDA_API_VERSION
	.align		4
        /*0000*/ 	.byte	0x04, 0x37
        /*0002*/ 	.short	(.L_401 - .L_400)
.L_400:
        /*0004*/ 	.word	0x00000082


	//----- nvinfo : EIATTR_SW2861232_WAR
	.align		4
.L_401:
        /*0008*/ 	.byte	0x01, 0x35
	.zero		2


	//----- nvinfo : EIATTR_PARAM_CBANK
	.align		4
        /*000c*/ 	.byte	0x04, 0x0a
        /*000e*/ 	.short	(.L_403 - .L_402)
	.align		4
.L_402:
        /*0010*/ 	.word	index@(.nv.constant0._ZN2at6native12cross_kernelId16OffsetCalculatorILi3EjLb0EEiEEviPT_PKS4_S7_T0_T1_S9_S9_)
        /*0014*/ 	.short	0x0160
        /*0016*/ 	.short	0x0288


	//----- nvinfo : EIATTR_CBANK_PARAM_SIZE
	.align		4
.L_403:
        /*0018*/ 	.byte	0x03, 0x19
        /*001a*/ 	.short	0x0288


	//----- nvinfo : EIATTR_KPARAM_INFO
	.align		4
        /*001c*/ 	.byte	0x04, 0x17
        /*001e*/ 	.short	(.L_405 - .L_404)
.L_404:
        /*0020*/ 	.word	0x00000000
        /*0024*/ 	.short	0x0007
        /*0026*/ 	.short	0x0284
        /*0028*/ 	.byte	0x00, 0xf0, 0x11, 0x00


	//----- nvinfo : EIATTR_KPARAM_INFO
	.align		4
.L_405:
        /*002c*/ 	.byte	0x04, 0x17
        /*002e*/ 	.short	(.L_407 - .L_406)
.L_406:
        /*0030*/ 	.word	0x00000000
        /*0034*/ 	.short	0x0006
        /*0036*/ 	.short	0x0280
        /*0038*/ 	.byte	0x00, 0xf0, 0x11, 0x00


	//----- nvinfo : EIATTR_KPARAM_INFO
	.align		4
.L_407:
        /*003c*/ 	.byte	0x04, 0x17
        /*003e*/ 	.short	(.L_409 - .L_408)
.L_408:
        /*0040*/ 	.word	0x00000000
        /*0044*/ 	.short	0x0005
        /*0046*/ 	.short	0x027c
        /*0048*/ 	.byte	0x00, 0xf0, 0x11, 0x00


	//----- nvinfo : EIATTR_KPARAM_INFO
	.align		4
.L_409:
        /*004c*/ 	.byte	0x04, 0x17
        /*004e*/ 	.short	(.L_411 - .L_410)
.L_410:
        /*0050*/ 	.word	0x00000000
        /*0054*/ 	.short	0x0004
        /*0056*/ 	.short	0x0020
        /*0058*/ 	.byte	0x00, 0xf0, 0x71, 0x09


	//----- nvinfo : EIATTR_KPARAM_INFO
	.align		4
.L_411:
        /*005c*/ 	.byte	0x04, 0x17
        /*005e*/ 	.short	(.L_413 - .L_412)
.L_412:
        /*0060*/ 	.word	0x00000000
        /*0064*/ 	.short	0x0003
        /*0066*/ 	.short	0x0018
        /*0068*/ 	.byte	0x00, 0xf0, 0x21, 0x00


	//----- nvinfo : EIATTR_KPARAM_INFO
	.align		4
.L_413:
        /*006c*/ 	.byte	0x04, 0x17
        /*006e*/ 	.short	(.L_415 - .L_414)
.L_414:
        /*0070*/ 	.word	0x00000000
        /*0074*/ 	.short	0x0002
        /*0076*/ 	.short	0x0010
        /*0078*/ 	.byte	0x00, 0xf0, 0x21, 0x00


	//----- nvinfo : EIATTR_KPARAM_INFO
	.align		4
.L_415:
        /*007c*/ 	.byte	0x04, 0x17
        /*007e*/ 	.short	(.L_417 - .L_416)
.L_416:
        /*0080*/ 	.word	0x00000000
        /*0084*/ 	.short	0x0001
        /*0086*/ 	.short	0x0008
        /*0088*/ 	.byte	0x00, 0xf0, 0x21, 0x00


	//----- nvinfo : EIATTR_KPARAM_INFO
	.align		4
.L_417:
        /*008c*/ 	.byte	0x04, 0x17
        /*008e*/ 	.short	(.L_419 - .L_418)
.L_418:
        /*0090*/ 	.word	0x00000000
        /*0094*/ 	.short	0x0000
        /*0096*/ 	.short	0x0000
        /*0098*/ 	.byte	0x00, 0xf0, 0x11, 0x00


	//----- nvinfo : EIATTR_MAXREG_COUNT
	.align		4
.L_419:
        /*009c*/ 	.byte	0x03, 0x1b
        /*009e*/ 	.short	0x00ff


	//----- nvinfo : EIATTR_MERCURY_ISA_VERSION
	.align		4
        /*00a0*/ 	.byte	0x03, 0x5f
        /*00a2*/ 	.short	0x0000


	//----- nvinfo : EIATTR_EXIT_INSTR_OFFSETS
	.align		4
        /*00a4*/ 	.byte	0x04, 0x1c
        /*00a6*/ 	.short	(.L_421 - .L_420)


	//   ....[0]....
.L_420:
        /*00a8*/ 	.word	0x00000090


	//   ....[1]....
        /*00ac*/ 	.word	0x00001450


	//----- nvinfo : EIATTR_CRS_STACK_SIZE
	.align		4
.L_421:
        /*00b0*/ 	.byte	0x04, 0x1e
        /*00b2*/ 	.short	(.L_423 - .L_422)
.L_422:
        /*00b4*/ 	.word	0x00000000
.L_423:


//--------------------- .nv.info._ZN2at6native12cross_kernelId16OffsetCalculatorILi3EjLb0EElEEviPT_PKS4_S7_T0_T1_S9_S9_ --------------------------
	.section	.nv.info._ZN2at6native12cross_kernelId16OffsetCalculatorILi3EjLb0EElEEviPT_PKS4_S7_T0_T1_S9_S9_,"",@"SHT_CUDA_INFO"
	.sectionflags	@""
	.align	4


	//----- nvinfo : EIATTR_CUDA_API_VERSION
	.align		4
        /*0000*/ 	.byte	0x04, 0x37
        /*0002*/ 	.short	(.L_425 - .L_424)
.L_424:
        /*0004*/ 	.word	0x00000082


	//----- nvinfo : EIATTR_SW2861232_WAR
	.align		4
.L_425:
        /*0008*/ 	.byte	0x01, 0x35
	.zero		2


	//----- nvinfo : EIATTR_PARAM_CBANK
	.align		4
        /*000c*/ 	.byte	0x04, 0x0a
        /*000e*/ 	.short	(.L_427 - .L_426)
	.align		4
.L_426:
        /*0010*/ 	.word	index@(.nv.constant0._ZN2at6native12cross_kernelId16OffsetCalculatorILi3EjLb0EElEEviPT_PKS4_S7_T0_T1_S9_S9_)
        /*0014*/ 	.short	0x0160
        /*0016*/ 	.short	0x0298


	//----- nvinfo : EIATTR_CBANK_PARAM_SIZE
	.align		4
.L_427:
        /*0018*/ 	.byte	0x03, 0x19
        /*001a*/ 	.short	0x0298


	//----- nvinfo : EIATTR_KPARAM_INFO
	.align		4
        /*001c*/ 	.byte	0x04, 0x17
        /*001e*/ 	.short	(.L_429 - .L_428)
.L_428:
        /*0020*/ 	.word	0x00000000
        /*0024*/ 	.short	0x0007
        /*0026*/ 	.short	0x0290
        /*0028*/ 	.byte	0x00, 0xf0, 0x21, 0x00


	//----- nvinfo : EIATTR_KPARAM_INFO
	.align		4
.L_429:
        /*002c*/ 	.byte	0x04, 0x17
        /*002e*/ 	.short	(.L_431 - .L_430)
.L_430:
        /*0030*/ 	.word	0x00000000
        /*0034*/ 	.short	0x0006
        /*0036*/ 	.short	0x0288
        /*0038*/ 	.byte	0x00, 0xf0, 0x21, 0x00


	//----- nvinfo : EIATTR_KPARAM_INFO
	.align		4
.L_431:
        /*003c*/ 	.byte	0x04, 0x17
        /*003e*/ 	.short	(.L_433 - .L_432)
.L_432:
        /*0040*/ 	.word	0x00000000
        /*0044*/ 	.short	0x0005
        /*0046*/ 	.short	0x0280
        /*0048*/ 	.byte	0x00, 0xf0, 0x21, 0x00


	//----- nvinfo : EIATTR_KPARAM_INFO
	.align		4
.L_433:
        /*004c*/ 	.byte	0x04, 0x17
        /*004e*/ 	.short	(.L_435 - .L_434)
.L_434:
        /*0050*/ 	.word	0x00000000
        /*0054*/ 	.short	0x0004
        /*0056*/ 	.short	0x0020
        /*0058*/ 	.byte	0x00, 0xf0, 0x71, 0x09


	//----- nvinfo : EIATTR_KPARAM_INFO
	.align		4
.L_435:
        /*005c*/ 	.byte	0x04, 0x17
        /*005e*/ 	.short	(.L_437 - .L_436)
.L_436:
        /*0060*/ 	.word	0x00000000
        /*0064*/ 	.short	0x0003
        /*0066*/ 	.short	0x0018
        /*0068*/ 	.byte	0x00, 0xf0, 0x21, 0x00


	//----- nvinfo : EIATTR_KPARAM_INFO
	.align		4
.L_437:
        /*006c*/ 	.byte	0x04, 0x17
        /*006e*/ 	.short	(.L_439 - .L_438)
.L_438:
        /*0070*/ 	.word	0x00000000
        /*0074*/ 	.short	0x0002
        /*0076*/ 	.short	0x0010
        /*0078*/ 	.byte	0x00, 0xf0, 0x21, 0x00


	//----- nvinfo : EIATTR_KPARAM_INFO
	.align		4
.L_439:
        /*007c*/ 	.byte	0x04, 0x17
        /*007e*/ 	.short	(.L_441 - .L_440)
.L_440:
        /*0080*/ 	.word	0x00000000
        /*0084*/ 	.short	0x0001
        /*0086*/ 	.short	0x0008
        /*0088*/ 	.byte	0x00, 0xf0, 0x21, 0x00


	//----- nvinfo : EIATTR_KPARAM_INFO
	.align		4
.L_441:
        /*008c*/ 	.byte	0x04, 0x17
        /*008e*/ 	.short	(.L_443 - .L_442)
.L_442:
        /*0090*/ 	.word	0x00000000
        /*0094*/ 	.short	0x0000
        /*0096*/ 	.short	0x0000
        /*0098*/ 	.byte	0x00, 0xf0, 0x11, 0x00


	//----- nvinfo : EIATTR_MAXREG_COUNT
	.align		4
.L_443:
        /*009c*/ 	.byte	0x03, 0x1b
        /*009e*/ 	.short	0x00ff


	//----- nvinfo : EIATTR_MERCURY_ISA_VERSION
	.align		4
        /*00a0*/ 	.byte	0x03, 0x5f
        /*00a2*/ 	.short	0x0000


	//----- nvinfo : EIATTR_EXIT_INSTR_OFFSETS
	.align		4
        /*00a4*/ 	.byte	0x04, 0x1c
        /*00a6*/ 	.short	(.L_445 - .L_444)


	//   ....[0]....
.L_444:
        /*00a8*/ 	.word	0x00000090


	//   ....[1]....
        /*00ac*/ 	.word	0x000015a0


	//----- nvinfo : EIATTR_CRS_STACK_SIZE
	.align		4
.L_445:
        /*00b0*/ 	.byte	0x04, 0x1e
        /*00b2*/ 	.short	(.L_447 - .L_446)
.L_446:
        /*00b4*/ 	.word	0x00000000
.L_447:


//--------------------- .nv.info._ZN2at6native12cross_kernelIs16OffsetCalculatorILi3EjLb0EEiEEviPT_PKS4_S7_T0_T1_S9_S9_ --------------------------
	.section	.nv.info._ZN2at6native12cross_kernelIs16OffsetCalculatorILi3EjLb0EEiEEviPT_PKS4_S7_T0_T1_S9_S9_,"",@"SHT_CUDA_INFO"
	.sectionflags	@""
	.align	4


	//----- nvinfo : EIATTR_CUDA_API_VERSION
	.align		4
        /*0000*/ 	.byte	0x04, 0x37
        /*0002*/ 	.short	(.L_449 - .L_448)
.L_448:
        /*0004*/ 	.word	0x00000082


	//----- nvinfo : EIATTR_SW2861232_WAR
	.align		4
.L_449:
        /*0008*/ 	.byte	0x01, 0x35
	.zero		2


	//----- nvinfo : EIATTR_PARAM_CBANK
	.align		4
        /*000c*/ 	.byte	0x04, 0x0a
        /*000e*/ 	.short	(.L_451 - .L_450)
	.align		4
.L_450:
        /*0010*/ 	.word	index@(.nv.constant0._ZN2at6native12cross_kernelIs16OffsetCalculatorILi3EjLb0EEiEEviPT_PKS4_S7_T0_T1_S9_S9_)
        /*0014*/ 	.short	0x0160
        /*0016*/ 	.short	0x0288


	//----- nvinfo : EIATTR_CBANK_PARAM_SIZE
	.align		4
.L_451:
        /*0018*/ 	.byte	0x03, 0x19
        /*001a*/ 	.short	0x0288


	//----- nvinfo : EIATTR_KPARAM_INFO
	.align		4
        /*001c*/ 	.byte	0x04, 0x17
        /*001e*/ 	.short	(.L_453 - .L_452)
.L_452:
        /*0020*/ 	.word	0x00000000
        /*0024*/ 	.short	0x0007
        /*0026*/ 	.short	0x0284
        /*0028*/ 	.byte	0x00, 0xf0, 0x11, 0x00


	//----- nvinfo : EIATTR_KPARAM_INFO
	.align		4
.L_453:
        /*002c*/ 	.byte	0x04, 0x17
        /*002e*/ 	.short	(.L_455 - .L_454)
.L_454:
        /*0030*/ 	.word	0x00000000
        /*0034*/ 	.short	0x0006
        /*0036*/ 	.short	0x0280
        /*0038*/ 	.byte	0x00, 0xf0, 0x11, 0x00


	//----- nvinfo : EIATTR_KPARAM_INFO
	.align		4
.L_455:
        /*003c*/ 	.byte	0x04, 0x17
        /*003e*/ 	.short	(.L_457 - .L_456)
.L_456:
        /*0040*/ 	.word	0x00000000
        /*0044*/ 	.short	0x0005
        /*0046*/ 	.short	0x027c
        /*0048*/ 	.byte	0x00, 0xf0, 0x11, 0x00


	//----- nvinfo : EIATTR_KPARAM_INFO
	.align		4
.L_457:
        /*004c*/ 	.byte	0x04, 0x17
        /*004e*/ 	.short	(.L_459 - .L_458)
.L_458:
        /*0050*/ 	.word	0x00000000
        /*0054*/ 	.short	0x0004
        /*0056*/ 	.short	0x0020
        /*0058*/ 	.byte	0x00, 0xf0, 0x71, 0x09


	//----- nvinfo : EIATTR_KPARAM_INFO
	.align		4
.L_459:
        /*005c*/ 	.byte	0x04, 0x17
        /*005e*/ 	.short	(.L_461 - .L_460)
.L_460:
        /*0060*/ 	.word	0x00000000
        /*0064*/ 	.short	0x0003
        /*0066*/ 	.short	0x0018
        /*0068*/ 	.byte	0x00, 0xf0, 0x21, 0x00


	//----- nvinfo : EIATTR_KPARAM_INFO
	.align		4
.L_461:
        /*006c*/ 	.byte	0x04, 0x17
        /*006e*/ 	.short	(.L_463 - .L_462)
.L_462:
        /*0070*/ 	.word	0x00000000
        /*0074*/ 	.short	0x0002
        /*0076*/ 	.short	0x0010
        /*0078*/ 	.byte	0x00, 0xf0, 0x21, 0x00


	//----- nvinfo : EIATTR_KPARAM_INFO
	.align		4
.L_463:
        /*007c*/ 	.byte	0x04, 0x17
        /*007e*/ 	.short	(.L_465 - .L_464)
.L_464:
        /*0080*/ 	.word	0x00000000
        /*0084*/ 	.short	0x0001
        /*0086*/ 	.short	0x0008
        /*0088*/ 	.byte	0x00, 0xf0, 0x21, 0x00


	//----- nvinfo : EIATTR_KPARAM_INFO
	.align		4
.L_465:
        /*008c*/ 	.byte	0x04, 0x17
        /*008e*/ 	.short	(.L_467 - .L_466)
.L_466:
        /*0090*/ 	.word	0x00000000
        /*0094*/ 	.short	0x0000
        /*0096*/ 	.short	0x0000
        /*0098*/ 	.byte	0x00, 0xf0, 0x11, 0x00


	//----- nvinfo : EIATTR_MAXREG_COUNT
	.align		4
.L_467:
        /*009c*/ 	.byte	0x03, 0x1b
        /*009e*/ 	.short	0x00ff


	//----- nvinfo : EIATTR_MERCURY_ISA_VERSION
	.align		4
        /*00a0*/ 	.byte	0x03, 0x5f
        /*00a2*/ 	.short	0x0000


	//----- nvinfo : EIATTR_EXIT_INSTR_OFFSETS
	.align		4
        /*00a4*/ 	.byte	0x04, 0x1c
        /*00a6*/ 	.short	(.L_469 - .L_468)


	//   ....[0]....
.L_468:
        /*00a8*/ 	.word	0x00000090


	//   ....[1]....
        /*00ac*/ 	.word	0x000014c0


	//----- nvinfo : EIATTR_CRS_STACK_SIZE
	.align		4
.L_469:
        /*00b0*/ 	.byte	0x04, 0x1e
        /*00b2*/ 	.short	(.L_471 - .L_470)
.L_470:
        /*00b4*/ 	.word	0x00000000
.L_471:


//--------------------- .nv.info._ZN2at6native12cross_kernelIs16OffsetCalculatorILi3EjLb0EElEEviPT_PKS4_S7_T0_T1_S9_S9_ --------------------------
	.section	.nv.info._ZN2at6native12cross_kernelIs16OffsetCalculatorILi3EjLb0EElEEviPT_PKS4_S7_T0_T1_S9_S9_,"",@"SHT_CUDA_INFO"
	.sectionflags	@""
	.align	4


	//----- nvinfo : EIATTR_CUDA_API_VERSION
	.align		4
        /*0000*/ 	.byte	0x04, 0x37
        /*0002*/ 	.short	(.L_473 - .L_472)
.L_472:
        /*0004*/ 	.word	0x00000082


	//----- nvinfo : EIATTR_SW2861232_WAR
	.align		4
.L_473:
        /*0008*/ 	.byte	0x01, 0x35
	.zero		2


	//----- nvinfo : EIATTR_PARAM_CBANK
	.align		4
        /*000c*/ 	.byte	0x04, 0x0a
        /*000e*/ 	.short	(.L_475 - .L_474)
	.align		4
.L_474:
        /*0010*/ 	.word	index@(.nv.constant0._ZN2at6native12cross_kernelIs16OffsetCalculatorILi3EjLb0EElEEviPT_PKS4_S7_T0_T1_S9_S9_)
        /*0014*/ 	.short	0x0160
        /*0016*/ 	.short	0x0298


	//----- nvinfo : EIATTR_CBANK_PARAM_SIZE
	.align		4
.L_475:
        /*0018*/ 	.byte	0x03, 0x19
        /*001a*/ 	.short	0x0298


	//----- nvinfo : EIATTR_KPARAM_INFO
	.align		4
        /*001c*/ 	.byte	0x04, 0x17
        /*001e*/ 	.short	(.L_477 - .L_476)
.L_476:
        /*0020*/ 	.word	0x00000000
        /*0024*/ 	.short	0x0007
        /*0026*/ 	.short	0x0290
        /*0028*/ 	.byte	0x00, 0xf0, 0x21, 0x00


	//----- nvinfo : EIATTR_KPARAM_INFO
	.align		4
.L_477:
        /*002c*/ 	.byte	0x04, 0x17
        /*002e*/ 	.short	(.L_479 - .L_478)
.L_478:
        /*0030*/ 	.word	0x00000000
        /*0034*/ 	.short	0x0006
        /*0036*/ 	.short	0x0288
        /*0038*/ 	.byte	0x00, 0xf0, 0x21, 0x00


	//----- nvinfo : EIATTR_KPARAM_INFO
	.align		4
.L_479:
        /*003c*/ 	.byte	0x04, 0x17
        /*003e*/ 	.short	(.L_481 - .L_480)
.L_480:
        /*0040*/ 	.word	0x00000000
        /*0044*/ 	.short	0x0005
        /*0046*/ 	.short	0x0280
        /*0048*/ 	.byte	0x00, 0xf0, 0x21, 0x00


	//----- nvinfo : EIATTR_KPARAM_INFO
	.align		4
.L_481:
        /*004c*/ 	.byte	0x04, 0x17
        /*004e*/ 	.short	(.L_483 - .L_482)
.L_482:
        /*0050*/ 	.word	0x00000000
        /*0054*/ 	.short	0x0004
        /*0056*/ 	.short	0x0020
        /*0058*/ 	.byte	0x00, 0xf0, 0x71, 0x09


	//----- nvinfo : EIATTR_KPARAM_INFO
	.align		4
.L_483:
        /*005c*/ 	.byte	0x04, 0x17
        /*005e*/ 	.short	(.L_485 - .L_484)
.L_484:
        /*0060*/ 	.word	0x00000000
        /*0064*/ 	.short	0x0003
        /*0066*/ 	.short	0x0018
        /*0068*/ 	.byte	0x00, 0xf0, 0x21, 0x00


	//----- nvinfo : EIATTR_KPARAM_INFO
	.align		4
.L_485:
        /*006c*/ 	.byte	0x04, 0x17
        /*006e*/ 	.short	(.L_487 - .L_486)
.L_486:
        /*0070*/ 	.word	0x00000000
        /*0074*/ 	.short	0x0002
        /*0076*/ 	.short	0x0010
        /*0078*/ 	.byte	0x00, 0xf0, 0x21, 0x00


	//----- nvinfo : EIATTR_KPARAM_INFO
	.align		4
.L_487:
        /*007c*/ 	.byte	0x04, 0x17
        /*007e*/ 	.short	(.L_489 - .L_488)
.L_488:
        /*0080*/ 	.word	0x00000000
        /*0084*/ 	.short	0x0001
        /*0086*/ 	.short	0x0008
        /*0088*/ 	.byte	0x00, 0xf0, 0x21, 0x00


	//----- nvinfo : EIATTR_KPARAM_INFO
	.align		4
.L_489:
        /*008c*/ 	.byte	0x04, 0x17
        /*008e*/ 	.short	(.L_491 - .L_490)
.L_490:
        /*0090*/ 	.word	0x00000000
        /*0094*/ 	.short	0x0000
        /*0096*/ 	.short	0x0000
        /*0098*/ 	.byte	0x00, 0xf0, 0x11, 0x00


	//----- nvinfo : EIATTR_MAXREG_COUNT
	.align		4
.L_491:
        /*009c*/ 	.byte	0x03, 0x1b
        /*009e*/ 	.short	0x00ff


	//----- nvinfo : EIATTR_MERCURY_ISA_VERSION
	.align		4
        /*00a0*/ 	.byte	0x03, 0x5f
        /*00a2*/ 	.short	0x0000


	//----- nvinfo : EIATTR_EXIT_INSTR_OFFSETS
	.align		4
        /*00a4*/ 	.byte	0x04, 0x1c
        /*00a6*/ 	.short	(.L_493 - .L_492)


	//   ....[0]....
.L_492:
        /*00a8*/ 	.word	0x00000090


	//   ....[1]....
        /*00ac*/ 	.word	0x00001530


	//----- nvinfo : EIATTR_CRS_STACK_SIZE
	.align		4
.L_493:
        /*00b0*/ 	.byte	0x04, 0x1e
        /*00b2*/ 	.short	(.L_495 - .L_494)
.L_494:
        /*00b4*/ 	.word	0x00000000
.L_495:


//--------------------- .nv.info._ZN2at6native12cross_kernelIl16OffsetCalculatorILi3EjLb0EEiEEviPT_PKS4_S7_T0_T1_S9_S9_ --------------------------
	.section	.nv.info._ZN2at6native12cross_kernelIl16OffsetCalculatorILi3EjLb0EEiEEviPT_PKS4_S7_T0_T1_S9_S9_,"",@"SHT_CUDA_INFO"
	.sectionflags	@""
	.align	4


	//----- nvinfo : EIATTR_CUDA_API_VERSION
	.align		4
        /*0000*/ 	.byte	0x04, 0x37
        /*0002*/ 	.short	(.L_497 - .L_496)
.L_496:
        /*0004*/ 	.word	0x00000082


	//----- nvinfo : EIATTR_SW2861232_WAR
	.align		4
.L_497:
        /*0008*/ 	.byte	0x01, 0x35
	.zero		2


	//----- nvinfo : EIATTR_PARAM_CBANK
	.align		4
        /*000c*/ 	.byte	0x04, 0x0a
        /*000e*/ 	.short	(.L_499 - .L_498)
	.align		4
.L_498:
        /*0010*/ 	.word	index@(.nv.constant0._ZN2at6native12cross_kernelIl16OffsetCalculatorILi3EjLb0EEiEEviPT_PKS4_S7_T0_T1_S9_S9_)
        /*0014*/ 	.short	0x0160
        /*0016*/ 	.short	0x0288


	//----- nvinfo : EIATTR_CBANK_PARAM_SIZE
	.align		4
.L_499:
        /*0018*/ 	.byte	0x03, 0x19
        /*001a*/ 	.short	0x0288


	//----- nvinfo : EIATTR_KPARAM_INFO
	.align		4
        /*001c*/ 	.byte	0x04, 0x17
        /*001e*/ 	.short	(.L_501 - .L_500)
.L_500:
        /*0020*/ 	.word	0x00000000
        /*0024*/ 	.short	0x0007
        /*0026*/ 	.short	0x0284
        /*0028*/ 	.byte	0x00, 0xf0, 0x11, 0x00


	//----- nvinfo : EIATTR_KPARAM_INFO
	.align		4
.L_501:
        /*002c*/ 	.byte	0x04, 0x17
        /*002e*/ 	.short	(.L_503 - .L_502)
.L_502:
        /*0030*/ 	.word	0x00000000
        /*0034*/ 	.short	0x0006
        /*0036*/ 	.short	0x0280
        /*0038*/ 	.byte	0x00, 0xf0, 0x11, 0x00


	//----- nvinfo : EIATTR_KPARAM_INFO
	.align		4
.L_503:
        /*003c*/ 	.byte	0x04, 0x17
        /*003e*/ 	.short	(.L_505 - .L_504)
.L_504:
        /*0040*/ 	.word	0x00000000
        /*0044*/ 	.short	0x0005
        /*0046*/ 	.short	0x027c
        /*0048*/ 	.byte	0x00, 0xf0, 0x11, 0x00


	//----- nvinfo : EIATTR_KPARAM_INFO
	.align		4
.L_505:
        /*004c*/ 	.byte	0x04, 0x17
        /*004e*/ 	.short	(.L_507 - .L_506)
.L_506:
        /*0050*/ 	.word	0x00000000
        /*0054*/ 	.short	0x0004
        /*0056*/ 	.short	0x0020
        /*0058*/ 	.byte	0x00, 0xf0, 0x71, 0x09


	//----- nvinfo : EIATTR_KPARAM_INFO
	.align		4
.L_507:
        /*005c*/ 	.byte	0x04, 0x17
        /*005e*/ 	.short	(.L_509 - .L_508)
.L_508:
        /*0060*/ 	.word	0x00000000
        /*0064*/ 	.short	0x0003
        /*0066*/ 	.short	0x0018
        /*0068*/ 	.byte	0x00, 0xf0, 0x21, 0x00


	//----- nvinfo : EIATTR_KPARAM_INFO
	.align		4
.L_509:
        /*006c*/ 	.byte	0x04, 0x17
        /*006e*/ 	.short	(.L_511 - .L_510)
.L_510:
        /*0070*/ 	.word	0x00000000
        /*0074*/ 	.short	0x0002
        /*0076*/ 	.short	0x0010
        /*0078*/ 	.byte	0x00, 0xf0, 0x21, 0x00


	//----- nvinfo : EIATTR_KPARAM_INFO
	.align		4
.L_511:
        /*007c*/ 	.byte	0x04, 0x17
        /*007e*/ 	.short	(.L_513 - .L_512)
.L_512:
        /*0080*/ 	.word	0x00000000
        /*0084*/ 	.short	0x0001
        /*0086*/ 	.short	0x0008
        /*0088*/ 	.byte	0x00, 0xf0, 0x21, 0x00


	//----- nvinfo : EIATTR_KPARAM_INFO
	.align		4
.L_513:
        /*008c*/ 	.byte	0x04, 0x17
        /*008e*/ 	.short	(.L_515 - .L_514)
.L_514:
        /*0090*/ 	.word	0x00000000
        /*0094*/ 	.short	0x0000
        /*0096*/ 	.short	0x0000
        /*0098*/ 	.byte	0x00, 0xf0, 0x11, 0x00


	//----- nvinfo : EIATTR_MAXREG_COUNT
	.align		4
.L_515:
        /*009c*/ 	.byte	0x03, 0x1b
        /*009e*/ 	.short	0x00ff


	//----- nvinfo : EIATTR_MERCURY_ISA_VERSION
	.align		4
        /*00a0*/ 	.byte	0x03, 0x5f
        /*00a2*/ 	.short	0x0000


	//----- nvinfo : EIATTR_EXIT_INSTR_OFFSETS
	.align		4
        /*00a4*/ 	.byte	0x04, 0x1c
        /*00a6*/ 	.short	(.L_517 - .L_516)


	//   ....[0]....
.L_516:
        /*00a8*/ 	.word	0x00000090


	//   ....[1]....
        /*00ac*/ 	.word	0x000015f0


	//----- nvinfo : EIATTR_CRS_STACK_SIZE
	.align		4
.L_517:
        /*00b0*/ 	.byte	0x04, 0x1e
        /*00b2*/ 	.short	(.L_519 - .L_518)
.L_518:
        /*00b4*/ 	.word	0x00000000
.L_519:


//--------------------- .nv.info._ZN2at6native12cross_kernelIl16OffsetCalculatorILi3EjLb0EElEEviPT_PKS4_S7_T0_T1_S9_S9_ --------------------------
	.section	.nv.info._ZN2at6native12cross_kernelIl16OffsetCalculatorILi3EjLb0EElEEviPT_PKS4_S7_T0_T1_S9_S9_,"",@"SHT_CUDA_INFO"
	.sectionflags	@""
	.align	4


	//----- nvinfo : EIATTR_CUDA_API_VERSION
	.align		4
        /*0000*/ 	.byte	0x04, 0x37
        /*0002*/ 	.short	(.L_521 - .L_520)
.L_520:
        /*0004*/ 	.word	0x00000082


	//----- nvinfo : EIATTR_SW2861232_WAR
	.align		4
.L_521:
        /*0008*/ 	.byte	0x01, 0x35
	.zero		2


	//----- nvinfo : EIATTR_PARAM_CBANK
	.align		4
        /*000c*/ 	.byte	0x04, 0x0a
        /*000e*/ 	.short	(.L_523 - .L_522)
	.align		4
.L_522:
        /*0010*/ 	.word	index@(.nv.constant0._ZN2at6native12cross_kernelIl16OffsetCalculatorILi3EjLb0EElEEviPT_PKS4_S7_T0_T1_S9_S9_)
        /*0014*/ 	.short	0x0160
        /*0016*/ 	.short	0x0298


	//----- nvinfo : EIATTR_CBANK_PARAM_SIZE
	.align		4
.L_523:
        /*0018*/ 	.byte	0x03, 0x19
        /*001a*/ 	.short	0x0298


	//----- nvinfo : EIATTR_KPARAM_INFO
	.align		4
        /*001c*/ 	.byte	0x04, 0x17
        /*001e*/ 	.short	(.L_525 - .L_524)
.L_524:
        /*0020*/ 	.word	0x00000000
        /*0024*/ 	.short	0x0007
        /*0026*/ 	.short	0x0290
        /*0028*/ 	.byte	0x00, 0xf0, 0x21, 0x00


	//----- nvinfo : EIATTR_KPARAM_INFO
	.align		4
.L_525:
        /*002c*/ 	.byte	0x04, 0x17
        /*002e*/ 	.short	(.L_527 - .L_526)
.L_526:
        /*0030*/ 	.word	0x00000000
        /*0034*/ 	.short	0x0006
        /*0036*/ 	.short	0x0288
        /*0038*/ 	.byte	0x00, 0xf0, 0x21, 0x00


	//----- nvinfo : EIATTR_KPARAM_INFO
	.align		4
.L_527:
        /*003c*/ 	.byte	0x04, 0x17
        /*003e*/ 	.short	(.L_529 - .L_528)
.L_528:
        /*0040*/ 	.word	0x00000000
        /*0044*/ 	.short	0x0005
        /*0046*/ 	.short	0x0280
        /*0048*/ 	.byte	0x00, 0xf0, 0x21, 0x00


	//----- nvinfo : EIATTR_KPARAM_INFO
	.align		4
.L_529:
        /*004c*/ 	.byte	0x04, 0x17
        /*004e*/ 	.short	(.L_531 - .L_530)
.L_530:
        /*0050*/ 	.word	0x00000000
        /*0054*/ 	.short	0x0004
        /*0056*/ 	.short	0x0020
        /*0058*/ 	.byte	0x00, 0xf0, 0x71, 0x09


	//----- nvinfo : EIATTR_KPARAM_INFO
	.align		4
.L_531:
        /*005c*/ 	.byte	0x04, 0x17
        /*005e*/ 	.short	(.L_533 - .L_532)
.L_532:
        /*0060*/ 	.word	0x00000000
        /*0064*/ 	.short	0x0003
        /*0066*/ 	.short	0x0018
        /*0068*/ 	.byte	0x00, 0xf0, 0x21, 0x00


	//----- nvinfo : EIATTR_KPARAM_INFO
	.align		4
.L_533:
        /*006c*/ 	.byte	0x04, 0x17
        /*006e*/ 	.short	(.L_535 - .L_534)
.L_534:
        /*0070*/ 	.word	0x00000000
        /*0074*/ 	.short	0x0002
        /*0076*/ 	.short	0x0010
        /*0078*/ 	.byte	0x00, 0xf0, 0x21, 0x00


	//----- nvinfo : EIATTR_KPARAM_INFO
	.align		4
.L_535:
        /*007c*/ 	.byte	0x04, 0x17
        /*007e*/ 	.short	(.L_537 - .L_536)
.L_536:
        /*0080*/ 	.word	0x00000000
        /*0084*/ 	.short	0x0001
        /*0086*/ 	.short	0x0008
        /*0088*/ 	.byte	0x00, 0xf0, 0x21, 0x00


	//----- nvinfo : EIATTR_KPARAM_INFO
	.align		4
.L_537:
        /*008c*/ 	.byte	0x04, 0x17
        /*008e*/ 	.short	(.L_539 - .L_538)
.L_538:
        /*0090*/ 	.word	0x00000000
        /*0094*/ 	.short	0x0000
        /*0096*/ 	.short	0x0000
        /*0098*/ 	.byte	0x00, 0xf0, 0x11, 0x00


	//----- nvinfo : EIATTR_MAXREG_COUNT
	.align		4
.L_539:
        /*009c*/ 	.byte	0x03, 0x1b
        /*009e*/ 	.short	0x00ff


	//----- nvinfo : EIATTR_MERCURY_ISA_VERSION
	.align		4
        /*00a0*/ 	.byte	0x03, 0x5f
        /*00a2*/ 	.short	0x0000


	//----- nvinfo : EIATTR_EXIT_INSTR_OFFSETS
	.align		4
        /*00a4*/ 	.byte	0x04, 0x1c
        /*00a6*/ 	.short	(.L_541 - .L_540)


	//   ....[0]....
.L_540:
        /*00a8*/ 	.word	0x00000090


	//   ....[1]....
        /*00ac*/ 	.word	0x00001670


	//----- nvinfo : EIATTR_CRS_STACK_SIZE
	.align		4
.L_541:
        /*00b0*/ 	.byte	0x04, 0x1e
        /*00b2*/ 	.short	(.L_543 - .L_542)
.L_542:
        /*00b4*/ 	.word	0x00000000
.L_543:


//--------------------- .nv.info._ZN2at6native12cross_kernelIi16OffsetCalculatorILi3EjLb0EEiEEviPT_PKS4_S7_T0_T1_S9_S9_ --------------------------
	.section	.nv.info._ZN2at6native12cross_kernelIi16OffsetCalculatorILi3EjLb0EEiEEviPT_PKS4_S7_T0_T1_S9_S9_,"",@"SHT_CUDA_INFO"
	.sectionflags	@""
	.align	4


	//----- nvinfo : EIATTR_CUDA_API_VERSION
	.align		4
        /*0000*/ 	.byte	0x04, 0x37
        /*0002*/ 	.short	(.L_545 - .L_544)
.L_544:
        /*0004*/ 	.word	0x00000082


	//----- nvinfo : EIATTR_SW2861232_WAR
	.align		4
.L_545:
        /*0008*/ 	.byte	0x01, 0x35
	.zero		2


	//----- nvinfo : EIATTR_PARAM_CBANK
	.align		4
        /*000c*/ 	.byte	0x04, 0x0a
        /*000e*/ 	.short	(.L_547 - .L_546)
	.align		4
.L_546:
        /*0010*/ 	.word	index@(.nv.constant0._ZN2at6native12cross_kernelIi16OffsetCalculatorILi3EjLb0EEiEEviPT_PKS4_S7_T0_T1_S9_S9_)
        /*0014*/ 	.short	0x0160
        /*0016*/ 	.short	0x0288


	//----- nvinfo : EIATTR_CBANK_PARAM_SIZE
	.align		4
.L_547:
        /*0018*/ 	.byte	0x03, 0x19
        /*001a*/ 	.short	0x0288


	//----- nvinfo : EIATTR_KPARAM_INFO
	.align		4
        /*001c*/ 	.byte	0x04, 0x17
        /*001e*/ 	.short	(.L_549 - .L_548)
.L_548:
        /*0020*/ 	.word	0x00000000
        /*0024*/ 	.short	0x0007
        /*0026*/ 	.short	0x0284
        /*0028*/ 	.byte	0x00, 0xf0, 0x11, 0x00


	//----- nvinfo : EIATTR_KPARAM_INFO
	.align		4
.L_549:
        /*002c*/ 	.byte	0x04, 0x17
        /*002e*/ 	.short	(.L_551 - .L_550)
.L_550:
        /*0030*/ 	.word	0x00000000
        /*0034*/ 	.short	0x0006
        /*0036*/ 	.short	0x0280
        /*0038*/ 	.byte	0x00, 0xf0, 0x11, 0x00


	//----- nvinfo : EIATTR_KPARAM_INFO
	.align		4
.L_551:
        /*003c*/ 	.byte	0x04, 0x17
        /*003e*/ 	.short	(.L_553 - .L_552)
.L_552:
        /*0040*/ 	.word	0x00000000
        /*0044*/ 	.short	0x0005
        /*0046*/ 	.short	0x027c
        /*0048*/ 	.byte	0x00, 0xf0, 0x11, 0x00


	//----- nvinfo : EIATTR_KPARAM_INFO
	.align		4
.L_553:
        /*004c*/ 	.byte	0x04, 0x17
        /*004e*/ 	.short	(.L_555 - .L_554)
.L_554:
        /*0050*/ 	.word	0x00000000
        /*0054*/ 	.short	0x0004
        /*0056*/ 	.short	0x0020
        /*0058*/ 	.byte	0x00, 0xf0, 0x71, 0x09


	//----- nvinfo : EIATTR_KPARAM_INFO
	.align		4
.L_555:
        /*005c*/ 	.byte	0x04, 0x17
        /*005e*/ 	.short	(.L_557 - .L_556)
.L_556:
        /*0060*/ 	.word	0x00000000
        /*0064*/ 	.short	0x0003
        /*0066*/ 	.short	0x0018
        /*0068*/ 	.byte	0x00, 0xf0, 0x21, 0x00


	//----- nvinfo : EIATTR_KPARAM_INFO
	.align		4
.L_557:
        /*006c*/ 	.byte	0x04, 0x17
        /*006e*/ 	.short	(.L_559 - .L_558)
.L_558:
        /*0070*/ 	.word	0x00000000
        /*0074*/ 	.short	0x0002
        /*0076*/ 	.short	0x0010
        /*0078*/ 	.byte	0x00, 0xf0, 0x21, 0x00


	//----- nvinfo : EIATTR_KPARAM_INFO
	.align		4
.L_559:
        /*007c*/ 	.byte	0x04, 0x17
        /*007e*/ 	.short	(.L_561 - .L_560)
.L_560:
        /*0080*/ 	.word	0x00000000
        /*0084*/ 	.short	0x0001
        /*0086*/ 	.short	0x0008
        /*0088*/ 	.byte	0x00, 0xf0, 0x21, 0x00


	//----- nvinfo : EIATTR_KPARAM_INFO
	.align		4
.L_561:
        /*008c*/ 	.byte	0x04, 0x17
        /*008e*/ 	.short	(.L_563 - .L_562)
.L_562:
        /*0090*/ 	.word	0x00000000
        /*0094*/ 	.short	0x0000
        /*0096*/ 	.short	0x0000
        /*0098*/ 	.byte	0x00, 0xf0, 0x11, 0x00


	//----- nvinfo : EIATTR_MAXREG_COUNT
	.align		4
.L_563:
        /*009c*/ 	.byte	0x03, 0x1b
        /*009e*/ 	.short	0x00ff


	//----- nvinfo : EIATTR_MERCURY_ISA_VERSION
	.align		4
        /*00a0*/ 	.byte	0x03, 0x5f
        /*00a2*/ 	.short	0x0000


	//----- nvinfo : EIATTR_EXIT_INSTR_OFFSETS
	.align		4
        /*00a4*/ 	.byte	0x04, 0x1c
        /*00a6*/ 	.short	(.L_565 - .L_564)


	//   ....[0]....
.L_564:
        /*00a8*/ 	.word	0x00000090


	//   ....[1]....
        /*00ac*/ 	.word	0x00001450


	//----- nvinfo : EIATTR_CRS_STACK_SIZE
	.align		4
.L_565:
        /*00b0*/ 	.byte	0x04, 0x1e
        /*00b2*/ 	.short	(.L_567 - .L_566)
.L_566:
        /*00b4*/ 	.word	0x00000000
.L_567:


//--------------------- .nv.info._ZN2at6native12cross_kernelIi16OffsetCalculatorILi3EjLb0EElEEviPT_PKS4_S7_T0_T1_S9_S9_ --------------------------
	.section	.nv.info._ZN2at6native12cross_kernelIi16OffsetCalculatorILi3EjLb0EElEEviPT_PKS4_S7_T0_T1_S9_S9_,"",@"SHT_CUDA_INFO"
	.sectionflags	@""
	.align	4


	//----- nvinfo : EIATTR_CUDA_API_VERSION
	.align		4
        /*0000*/ 	.byte	0x04, 0x37
        /*0002*/ 	.short	(.L_569 - .L_568)
.L_568:
        /*0004*/ 	.word	0x00000082


	//----- nvinfo : EIATTR_SW2861232_WAR
	.align		4
.L_569:
        /*0008*/ 	.byte	0x01, 0x35
	.zero		2


	//----- nvinfo : EIATTR_PARAM_CBANK
	.align		4
        /*000c*/ 	.byte	0x04, 0x0a
        /*000e*/ 	.short	(.L_571 - .L_570)
	.align		4
.L_570:
        /*0010*/ 	.word	index@(.nv.constant0._ZN2at6native12cross_kernelIi16OffsetCalculatorILi3EjLb0EElEEviPT_PKS4_S7_T0_T1_S9_S9_)
        /*0014*/ 	.short	0x0160
        /*0016*/ 	.short	0x0298


	//----- nvinfo : EIATTR_CBANK_PARAM_SIZE
	.align		4
.L_571:
        /*0018*/ 	.byte	0x03, 0x19
        /*001a*/ 	.short	0x0298


	//----- nvinfo : EIATTR_KPARAM_INFO
	.align		4
        /*001c*/ 	.byte	0x04, 0x17
        /*001e*/ 	.short	(.L_573 - .L_572)
.L_572:
        /*0020*/ 	.word	0x00000000
        /*0024*/ 	.short	0x0007
        /*0026*/ 	.short	0x0290
        /*0028*/ 	.byte	0x00, 0xf0, 0x21, 0x00


	//----- nvinfo : EIATTR_KPARAM_INFO
	.align		4
.L_573:
        /*002c*/ 	.byte	0x04, 0x17
        /*002e*/ 	.short	(.L_575 - .L_574)
.L_574:
        /*0030*/ 	.word	0x00000000
        /*0034*/ 	.short	0x0006
        /*0036*/ 	.short	0x0288
        /*0038*/ 	.byte	0x00, 0xf0, 0x21, 0x00


	//----- nvinfo : EIATTR_KPARAM_INFO
	.align		4
.L_575:
        /*003c*/ 	.byte	0x04, 0x17
        /*003e*/ 	.short	(.L_577 - .L_576)
.L_576:
        /*0040*/ 	.word	0x00000000
        /*0044*/ 	.short	0x0005
        /*0046*/ 	.short	0x0280
        /*0048*/ 	.byte	0x00, 0xf0, 0x21, 0x00


	//----- nvinfo : EIATTR_KPARAM_INFO
	.align		4
.L_577:
        /*004c*/ 	.byte	0x04, 0x17
        /*004e*/ 	.short	(.L_579 - .L_578)
.L_578:
        /*0050*/ 	.word	0x00000000
        /*0054*/ 	.short	0x0004
        /*0056*/ 	.short	0x0020
        /*0058*/ 	.byte	0x00, 0xf0, 0x71, 0x09


	//----- nvinfo : EIATTR_KPARAM_INFO
	.align		4
.L_579:
        /*005c*/ 	.byte	0x04, 0x17
        /*005e*/ 	.short	(.L_581 - .L_580)
.L_580:
        /*0060*/ 	.word	0x00000000
        /*0064*/ 	.short	0x0003
        /*0066*/ 	.short	0x0018
        /*0068*/ 	.byte	0x00, 0xf0, 0x21, 0x00


	//----- nvinfo : EIATTR_KPARAM_INFO
	.align		4
.L_581:
        /*006c*/ 	.byte	0x04, 0x17
        /*006e*/ 	.short	(.L_583 - .L_582)
.L_582:
        /*0070*/ 	.word	0x00000000
        /*0074*/ 	.short	0x0002
        /*0076*/ 	.short	0x0010
        /*0078*/ 	.byte	0x00, 0xf0, 0x21, 0x00


	//----- nvinfo : EIATTR_KPARAM_INFO
	.align		4
.L_583:
        /*007c*/ 	.byte	0x04, 0x17
        /*007e*/ 	.short	(.L_585 - .L_584)
.L_584:
        /*0080*/ 	.word	0x00000000
        /*0084*/ 	.short	0x0001
        /*0086*/ 	.short	0x0008
        /*0088*/ 	.byte	0x00, 0xf0, 0x21, 0x00


	//----- nvinfo : EIATTR_KPARAM_INFO
	.align		4
.L_585:
        /*008c*/ 	.byte	0x04, 0x17
        /*008e*/ 	.short	(.L_587 - .L_586)
.L_586:
        /*0090*/ 	.word	0x00000000
        /*0094*/ 	.short	0x0000
        /*0096*/ 	.short	0x0000
        /*0098*/ 	.byte	0x00, 0xf0, 0x11, 0x00


	//----- nvinfo : EIATTR_MAXREG_COUNT
	.align		4
.L_587:
        /*009c*/ 	.byte	0x03, 0x1b
        /*009e*/ 	.short	0x00ff


	//----- nvinfo : EIATTR_MERCURY_ISA_VERSION
	.align		4
        /*00a0*/ 	.byte	0x03, 0x5f
        /*00a2*/ 	.short	0x0000


	//----- nvinfo : EIATTR_EXIT_INSTR_OFFSETS
	.align		4
        /*00a4*/ 	.byte	0x04, 0x1c
        /*00a6*/ 	.short	(.L_589 - .L_588)


	//   ....[0]....
.L_588:
        /*00a8*/ 	.word	0x00000090


	//   ....[1]....
        /*00ac*/ 	.word	0x00001590


	//----- nvinfo : EIATTR_CRS_STACK_SIZE
	.align		4
.L_589:
        /*00b0*/ 	.byte	0x04, 0x1e
        /*00b2*/ 	.short	(.L_591 - .L_590)
.L_590:
        /*00b4*/ 	.word	0x00000000
.L_591:


//--------------------- .nv.info._ZN2at6native12cross_kernelIa16OffsetCalculatorILi3EjLb0EEiEEviPT_PKS4_S7_T0_T1_S9_S9_ --------------------------
	.section	.nv.info._ZN2at6native12cross_kernelIa16OffsetCalculatorILi3EjLb0EEiEEviPT_PKS4_S7_T0_T1_S9_S9_,"",@"SHT_CUDA_INFO"
	.sectionflags	@""
	.align	4


	//----- nvinfo : EIATTR_CUDA_API_VERSION
	.align		4
        /*0000*/ 	.byte	0x04, 0x37
        /*0002*/ 	.short	(.L_593 - .L_592)
.L_592:
        /*0004*/ 	.word	0x00000082


	//----- nvinfo : EIATTR_SW2861232_WAR
	.align		4
.L_593:
        /*0008*/ 	.byte	0x01, 0x35
	.zero		2


	//----- nvinfo : EIATTR_PARAM_CBANK
	.align		4
        /*000c*/ 	.byte	0x04, 0x0a
        /*000e*/ 	.short	(.L_595 - .L_594)
	.align		4
.L_594:
        /*0010*/ 	.word	index@(.nv.constant0._ZN2at6native12cross_kernelIa16OffsetCalculatorILi3EjLb0EEiEEviPT_PKS4_S7_T0_T1_S9_S9_)
        /*0014*/ 	.short	0x0160
        /*0016*/ 	.short	0x0288


	//----- nvinfo : EIATTR_CBANK_PARAM_SIZE
	.align		4
.L_595:
        /*0018*/ 	.byte	0x03, 0x19
        /*001a*/ 	.short	0x0288


	//----- nvinfo : EIATTR_KPARAM_INFO
	.align		4
        /*001c*/ 	.byte	0x04, 0x17
        /*001e*/ 	.short	(.L_597 - .L_596)
.L_596:
        /*0020*/ 	.word	0x00000000
        /*0024*/ 	.short	0x0007
        /*0026*/ 	.short	0x0284
        /*0028*/ 	.byte	0x00, 0xf0, 0x11, 0x00


	//----- nvinfo : EIATTR_KPARAM_INFO
	.align		4
.L_597:
        /*002c*/ 	.byte	0x04, 0x17
        /*002e*/ 	.short	(.L_599 - .L_598)
.L_598:
        /*0030*/ 	.word	0x00000000
        /*0034*/ 	.short	0x0006
        /*0036*/ 	.short	0x0280
        /*0038*/ 	.byte	0x00, 0xf0, 0x11, 0x00


	//----- nvinfo : EIATTR_KPARAM_INFO
	.align		4
.L_599:
        /*003c*/ 	.byte	0x04, 0x17
        /*003e*/ 	.short	(.L_601 - .L_600)
.L_600:
        /*0040*/ 	.word	0x00000000
        /*0044*/ 	.short	0x0005
        /*0046*/ 	.short	0x027c
        /*0048*/ 	.byte	0x00, 0xf0, 0x11, 0x00


	//----- nvinfo : EIATTR_KPARAM_INFO
	.align		4
.L_601:
        /*004c*/ 	.byte	0x04, 0x17
        /*004e*/ 	.short	(.L_603 - .L_602)
.L_602:
        /*0050*/ 	.word	0x00000000
        /*0054*/ 	.short	0x0004
        /*0056*/ 	.short	0x0020
        /*0058*/ 	.byte	0x00, 0xf0, 0x71, 0x09


	//----- nvinfo : EIATTR_KPARAM_INFO
	.align		4
.L_603:
        /*005c*/ 	.byte	0x04, 0x17
        /*005e*/ 	.short	(.L_605 - .L_604)
.L_604:
        /*0060*/ 	.word	0x00000000
        /*0064*/ 	.short	0x0003
        /*0066*/ 	.short	0x0018
        /*0068*/ 	.byte	0x00, 0xf0, 0x21, 0x00


	//----- nvinfo : EIATTR_KPARAM_INFO
	.align		4
.L_605:
        /*006c*/ 	.byte	0x04, 0x17
        /*006e*/ 	.short	(.L_607 - .L_606)
.L_606:
        /*0070*/ 	.word	0x00000000
        /*0074*/ 	.short	0x0002
        /*0076*/ 	.short	0x0010
        /*0078*/ 	.byte	0x00, 0xf0, 0x21, 0x00


	//----- nvinfo : EIATTR_KPARAM_INFO
	.align		4
.L_607:
        /*007c*/ 	.byte	0x04, 0x17
        /*007e*/ 	.short	(.L_609 - .L_608)
.L_608:
        /*0080*/ 	.word	0x00000000
        /*0084*/ 	.short	0x0001
        /*0086*/ 	.short	0x0008
        /*0088*/ 	.byte	0x00, 0xf0, 0x21, 0x00


	//----- nvinfo : EIATTR_KPARAM_INFO
	.align		4
.L_609:
        /*008c*/ 	.byte	0x04, 0x17
        /*008e*/ 	.short	(.L_611 - .L_610)
.L_610:
        /*0090*/ 	.word	0x00000000
        /*0094*/ 	.short	0x0000
        /*0096*/ 	.short	0x0000
        /*0098*/ 	.byte	0x00, 0xf0, 0x11, 0x00


	//----- nvinfo : EIATTR_MAXREG_COUNT
	.align		4
.L_611:
        /*009c*/ 	.byte	0x03, 0x1b
        /*009e*/ 	.short	0x00ff


	//----- nvinfo : EIATTR_MERCURY_ISA_VERSION
	.align		4
        /*00a0*/ 	.byte	0x03, 0x5f
        /*00a2*/ 	.short	0x0000


	//----- nvinfo : EIATTR_EXIT_INSTR_OFFSETS
	.align		4
        /*00a4*/ 	.byte	0x04, 0x1c
        /*00a6*/ 	.short	(.L_613 - .L_612)


	//   ....[0]....
.L_612:
        /*00a8*/ 	.word	0x00000090


	//   ....[1]....
        /*00ac*/ 	.word	0x00001460


	//----- nvinfo : EIATTR_CRS_STACK_SIZE
	.align		4
.L_613:
        /*00b0*/ 	.byte	0x04, 0x1e
        /*00b2*/ 	.short	(.L_615 - .L_614)
.L_614:
        /*00b4*/ 	.word	0x00000000
.L_615:


//--------------------- .nv.info._ZN2at6native12cross_kernelIa16OffsetCalculatorILi3EjLb0EElEEviPT_PKS4_S7_T0_T1_S9_S9_ --------------------------
	.section	.nv.info._ZN2at6native12cross_kernelIa16OffsetCalculatorILi3EjLb0EElEEviPT_PKS4_S7_T0_T1_S9_S9_,"",@"SHT_CUDA_INFO"
	.sectionflags	@""
	.align	4


	//----- nvinfo : EIATTR_CUDA_API_VERSION
	.align		4
        /*0000*/ 	.byte	0x04, 0x37
        /*0002*/ 	.short	(.L_617 - .L_616)
.L_616:
        /*0004*/ 	.word	0x00000082


	//----- nvinfo : EIATTR_SW2861232_WAR
	.align		4
.L_617:
        /*0008*/ 	.byte	0x01, 0x35
	.zero		2


	//----- nvinfo : EIATTR_PARAM_CBANK
	.align		4
        /*000c*/ 	.byte	0x04, 0x0a
        /*000e*/ 	.short	(.L_619 - .L_618)
	.align		4
.L_618:
        /*0010*/ 	.word	index@(.nv.constant0._ZN2at6native12cross_kernelIa16OffsetCalculatorILi3EjLb0EElEEviPT_PKS4_S7_T0_T1_S9_S9_)
        /*0014*/ 	.short	0x0160
        /*0016*/ 	.short	0x0298


	//----- nvinfo : EIATTR_CBANK_PARAM_SIZE
	.align		4
.L_619:
        /*0018*/ 	.byte	0x03, 0x19
        /*001a*/ 	.short	0x0298


	//----- nvinfo : EIATTR_KPARAM_INFO
	.align		4
        /*001c*/ 	.byte	0x04, 0x17
        /*001e*/ 	.short	(.L_621 - .L_620)
.L_620:
        /*0020*/ 	.word	0x00000000
        /*0024*/ 	.short	0x0007
        /*0026*/ 	.short	0x0290
        /*0028*/ 	.byte	0x00, 0xf0, 0x21, 0x00


	//----- nvinfo : EIATTR_KPARAM_INFO
	.align		4
.L_621:
        /*002c*/ 	.byte	0x04, 0x17
        /*002e*/ 	.short	(.L_623 - .L_622)
.L_622:
        /*0030*/ 	.word	0x00000000
        /*0034*/ 	.short	0x0006
        /*0036*/ 	.short	0x0288
        /*0038*/ 	.byte	0x00, 0xf0, 0x21, 0x00


	//----- nvinfo : EIATTR_KPARAM_INFO
	.align		4
.L_623:
        /*003c*/ 	.byte	0x04, 0x17
        /*003e*/ 	.short	(.L_625 - .L_624)
.L_624:
        /*0040*/ 	.word	0x00000000
        /*0044*/ 	.short	0x0005
        /*0046*/ 	.short	0x0280
        /*0048*/ 	.byte	0x00, 0xf0, 0x21, 0x00


	//----- nvinfo : EIATTR_KPARAM_INFO
	.align		4
.L_625:
        /*004c*/ 	.byte	0x04, 0x17
        /*004e*/ 	.short	(.L_627 - .L_626)
.L_626:
        /*0050*/ 	.word	0x00000000
        /*0054*/ 	.short	0x0004
        /*0056*/ 	.short	0x0020
        /*0058*/ 	.byte	0x00, 0xf0, 0x71, 0x09


	//----- nvinfo : EIATTR_KPARAM_INFO
	.align		4
.L_627:
        /*005c*/ 	.byte	0x04, 0x17
        /*005e*/ 	.short	(.L_629 - .L_628)
.L_628:
        /*0060*/ 	.word	0x00000000
        /*0064*/ 	.short	0x0003
        /*0066*/ 	.short	0x0018
        /*0068*/ 	.byte	0x00, 0xf0, 0x21, 0x00


	//----- nvinfo : EIATTR_KPARAM_INFO
	.align		4
.L_629:
        /*006c*/ 	.byte	0x04, 0x17
        /*006e*/ 	.short	(.L_631 - .L_630)
.L_630:
        /*0070*/ 	.word	0x00000000
        /*0074*/ 	.short	0x0002
        /*0076*/ 	.short	0x0010
        /*0078*/ 	.byte	0x00, 0xf0, 0x21, 0x00


	//----- nvinfo : EIATTR_KPARAM_INFO
	.align		4
.L_631:
        /*007c*/ 	.byte	0x04, 0x17
        /*007e*/ 	.short	(.L_633 - .L_632)
.L_632:
        /*0080*/ 	.word	0x00000000
        /*0084*/ 	.short	0x0001
        /*0086*/ 	.short	0x0008
        /*0088*/ 	.byte	0x00, 0xf0, 0x21, 0x00


	//----- nvinfo : EIATTR_KPARAM_INFO
	.align		4
.L_633:
        /*008c*/ 	.byte	0x04, 0x17
        /*008e*/ 	.short	(.L_635 - .L_634)
.L_634:
        /*0090*/ 	.word	0x00000000
        /*0094*/ 	.short	0x0000
        /*0096*/ 	.short	0x0000
        /*0098*/ 	.byte	0x00, 0xf0, 0x11, 0x00


	//----- nvinfo : EIATTR_MAXREG_COUNT
	.align		4
.L_635:
        /*009c*/ 	.byte	0x03, 0x1b
        /*009e*/ 	.short	0x00ff


	//----- nvinfo : EIATTR_MERCURY_ISA_VERSION
	.align		4
        /*00a0*/ 	.byte	0x03, 0x5f
        /*00a2*/ 	.short	0x0000


	//----- nvinfo : EIATTR_EXIT_INSTR_OFFSETS
	.align		4
        /*00a4*/ 	.byte	0x04, 0x1c
        /*00a6*/ 	.short	(.L_637 - .L_636)


	//   ....[0]....
.L_636:
        /*00a8*/ 	.word	0x00000090


	//   ....[1]....
        /*00ac*/ 	.word	0x00001440


	//----- nvinfo : EIATTR_CRS_STACK_SIZE
	.align		4
.L_637:
        /*00b0*/ 	.byte	0x04, 0x1e
        /*00b2*/ 	.short	(.L_639 - .L_638)
.L_638:
        /*00b4*/ 	.word	0x00000000
.L_639:


//--------------------- .nv.info._ZN2at6native12cross_kernelIh16OffsetCalculatorILi3EjLb0EEiEEviPT_PKS4_S7_T0_T1_S9_S9_ --------------------------
	.section	.nv.info._ZN2at6native12cross_kernelIh16OffsetCalculatorILi3EjLb0EEiEEviPT_PKS4_S7_T0_T1_S9_S9_,"",@"SHT_CUDA_INFO"
	.sectionflags	@""
	.align	4


	//----- nvinfo : EIATTR_CUDA_API_VERSION
	.align		4
        /*0000*/ 	.byte	0x04, 0x37
        /*0002*/ 	.short	(.L_641 - .L_640)
.L_640:
        /*0004*/ 	.word	0x00000082


	//----- nvinfo : EIATTR_SW2861232_WAR
	.align		4
.L_641:
        /*0008*/ 	.byte	0x01, 0x35
	.zero		2


	//----- nvinfo : EIATTR_PARAM_CBANK
	.align		4
        /*000c*/ 	.byte	0x04, 0x0a
        /*000e*/ 	.short	(.L_643 - .L_642)
	.align		4
.L_642:
        /*0010*/ 	.word	index@(.nv.constant0._ZN2at6native12cross_kernelIh16OffsetCalculatorILi3EjLb0EEiEEviPT_PKS4_S7_T0_T1_S9_S9_)
        /*0014*/ 	.short	0x0160
        /*0016*/ 	.short	0x0288


	//----- nvinfo : EIATTR_CBANK_PARAM_SIZE
	.align		4
.L_643:
        /*0018*/ 	.byte	0x03, 0x19
        /*001a*/ 	.short	0x0288


	//----- nvinfo : EIATTR_KPARAM_INFO
	.align		4
        /*001c*/ 	.byte	0x04, 0x17
        /*001e*/ 	.short	(.L_645 - .L_644)
.L_644:
        /*0020*/ 	.word	0x00000000
        /*0024*/ 	.short	0x0007
        /*0026*/ 	.short	0x0284
        /*0028*/ 	.byte	0x00, 0xf0, 0x11, 0x00


	//----- nvinfo : EIATTR_KPARAM_INFO
	.align		4
.L_645:
        /*002c*/ 	.byte	0x04, 0x17
        /*002e*/ 	.short	(.L_647 - .L_646)
.L_646:
        /*0030*/ 	.word	0x00000000
        /*0034*/ 	.short	0x0006
        /*0036*/ 	.short	0x0280
        /*0038*/ 	.byte	0x00, 0xf0, 0x11, 0x00


	//----- nvinfo : EIATTR_KPARAM_INFO
	.align		4
.L_647:
        /*003c*/ 	.byte	0x04, 0x17
        /*003e*/ 	.short	(.L_649 - .L_648)
.L_648:
        /*0040*/ 	.word	0x00000000
        /*0044*/ 	.short	0x0005
        /*0046*/ 	.short	0x027c
        /*0048*/ 	.byte	0x00, 0xf0, 0x11, 0x00


	//----- nvinfo : EIATTR_KPARAM_INFO
	.align		4
.L_649:
        /*004c*/ 	.byte	0x04, 0x17
        /*004e*/ 	.short	(.L_651 - .L_650)
.L_650:
        /*0050*/ 	.word	0x00000000
        /*0054*/ 	.short	0x0004
        /*0056*/ 	.short	0x0020
        /*0058*/ 	.byte	0x00, 0xf0, 0x71, 0x09


	//----- nvinfo : EIATTR_KPARAM_INFO
	.align		4
.L_651:
        /*005c*/ 	.byte	0x04, 0x17
        /*005e*/ 	.short	(.L_653 - .L_652)
.L_652:
        /*0060*/ 	.word	0x00000000
        /*0064*/ 	.short	0x0003
        /*0066*/ 	.short	0x0018
        /*0068*/ 	.byte	0x00, 0xf0, 0x21, 0x00


	//----- nvinfo : EIATTR_KPARAM_INFO
	.align		4
.L_653:
        /*006c*/ 	.byte	0x04, 0x17
        /*006e*/ 	.short	(.L_655 - .L_654)
.L_654:
        /*0070*/ 	.word	0x00000000
        /*0074*/ 	.short	0x0002
        /*0076*/ 	.short	0x0010
        /*0078*/ 	.byte	0x00, 0xf0, 0x21, 0x00


	//----- nvinfo : EIATTR_KPARAM_INFO
	.align		4
.L_655:
        /*007c*/ 	.byte	0x04, 0x17
        /*007e*/ 	.short	(.L_657 - .L_656)
.L_656:
        /*0080*/ 	.word	0x00000000
        /*0084*/ 	.short	0x0001
        /*0086*/ 	.short	0x0008
        /*0088*/ 	.byte	0x00, 0xf0, 0x21, 0x00


	//----- nvinfo : EIATTR_KPARAM_INFO
	.align		4
.L_657:
        /*008c*/ 	.byte	0x04, 0x17
        /*008e*/ 	.short	(.L_659 - .L_658)
.L_658:
        /*0090*/ 	.word	0x00000000
        /*0094*/ 	.short	0x0000
        /*0096*/ 	.short	0x0000
        /*0098*/ 	.byte	0x00, 0xf0, 0x11, 0x00


	//----- nvinfo : EIATTR_MAXREG_COUNT
	.align		4
.L_659:
        /*009c*/ 	.byte	0x03, 0x1b
        /*009e*/ 	.short	0x00ff


	//----- nvinfo : EIATTR_MERCURY_ISA_VERSION
	.align		4
        /*00a0*/ 	.byte	0x03, 0x5f
        /*00a2*/ 	.short	0x0000


	//----- nvinfo : EIATTR_EXIT_INSTR_OFFSETS
	.align		4
        /*00a4*/ 	.byte	0x04, 0x1c
        /*00a6*/ 	.short	(.L_661 - .L_660)


	//   ....[0]....
.L_660:
        /*00a8*/ 	.word	0x00000090


	//   ....[1]....
        /*00ac*/ 	.word	0x00001460


	//----- nvinfo : EIATTR_CRS_STACK_SIZE
	.align		4
.L_661:
        /*00b0*/ 	.byte	0x04, 0x1e
        /*00b2*/ 	.short	(.L_663 - .L_662)
.L_662:
        /*00b4*/ 	.word	0x00000000
.L_663:


//--------------------- .nv.info._ZN2at6native12cross_kernelIh16OffsetCalculatorILi3EjLb0EElEEviPT_PKS4_S7_T0_T1_S9_S9_ --------------------------
	.section	.nv.info._ZN2at6native12cross_kernelIh16OffsetCalculatorILi3EjLb0EElEEviPT_PKS4_S7_T0_T1_S9_S9_,"",@"SHT_CUDA_INFO"
	.sectionflags	@""
	.align	4


	//----- nvinfo : EIATTR_CUDA_API_VERSION
	.align		4
        /*0000*/ 	.byte	0x04, 0x37
        /*0002*/ 	.short	(.L_665 - .L_664)
.L_664:
        /*0004*/ 	.word	0x00000082


	//----- nvinfo : EIATTR_SW2861232_WAR
	.align		4
.L_665:
        /*0008*/ 	.byte	0x01, 0x35
	.zero		2


	//----- nvinfo : EIATTR_PARAM_CBANK
	.align		4
        /*000c*/ 	.byte	0x04, 0x0a
        /*000e*/ 	.short	(.L_667 - .L_666)
	.align		4
.L_666:
        /*0010*/ 	.word	index@(.nv.constant0._ZN2at6native12cross_kernelIh16OffsetCalculatorILi3EjLb0EElEEviPT_PKS4_S7_T0_T1_S9_S9_)
        /*0014*/ 	.short	0x0160
        /*0016*/ 	.short	0x0298


	//----- nvinfo : EIATTR_CBANK_PARAM_SIZE
	.align		4
.L_667:
        /*0018*/ 	.byte	0x03, 0x19
        /*001a*/ 	.short	0x0298


	//----- nvinfo : EIATTR_KPARAM_INFO
	.align		4
        /*001c*/ 	.byte	0x04, 0x17
        /*001e*/ 	.short	(.L_669 - .L_668)
.L_668:
        /*0020*/ 	.word	0x00000000
        /*0024*/ 	.short	0x0007
        /*0026*/ 	.short	0x0290
        /*0028*/ 	.byte	0x00, 0xf0, 0x21, 0x00


	//----- nvinfo : EIATTR_KPARAM_INFO
	.align		4
.L_669:
        /*002c*/ 	.byte	0x04, 0x17
        /*002e*/ 	.short	(.L_671 - .L_670)
.L_670:
        /*0030*/ 	.word	0x00000000
        /*0034*/ 	.short	0x0006
        /*0036*/ 	.short	0x0288
        /*0038*/ 	.byte	0x00, 0xf0, 0x21, 0x00


	//----- nvinfo : EIATTR_KPARAM_INFO
	.align		4
.L_671:
        /*003c*/ 	.byte	0x04, 0x17
        /*003e*/ 	.short	(.L_673 - .L_672)
.L_672:
        /*0040*/ 	.word	0x00000000
        /*0044*/ 	.short	0x0005
        /*0046*/ 	.short	0x0280
        /*0048*/ 	.byte	0x00, 0xf0, 0x21, 0x00


	//----- nvinfo : EIATTR_KPARAM_INFO
	.align		4
.L_673:
        /*004c*/ 	.byte	0x04, 0x17
        /*004e*/ 	.short	(.L_675 - .L_674)
.L_674:
        /*0050*/ 	.word	0x00000000
        /*0054*/ 	.short	0x0004
        /*0056*/ 	.short	0x0020
        /*0058*/ 	.byte	0x00, 0xf0, 0x71, 0x09


	//----- nvinfo : EIATTR_KPARAM_INFO
	.align		4
.L_675:
        /*005c*/ 	.byte	0x04, 0x17
        /*005e*/ 	.short	(.L_677 - .L_676)
.L_676:
        /*0060*/ 	.word	0x00000000
        /*0064*/ 	.short	0x0003
        /*0066*/ 	.short	0x0018
        /*0068*/ 	.byte	0x00, 0xf0, 0x21, 0x00


	//----- nvinfo : EIATTR_KPARAM_INFO
	.align		4
.L_677:
        /*006c*/ 	.byte	0x04, 0x17
        /*006e*/ 	.short	(.L_679 - .L_678)
.L_678:
        /*0070*/ 	.word	0x00000000
        /*0074*/ 	.short	0x0002
        /*0076*/ 	.short	0x0010
        /*0078*/ 	.byte	0x00, 0xf0, 0x21, 0x00


	//----- nvinfo : EIATTR_KPARAM_INFO
	.align		4
.L_679:
        /*007c*/ 	.byte	0x04, 0x17
        /*007e*/ 	.short	(.L_681 - .L_680)
.L_680:
        /*0080*/ 	.word	0x00000000
        /*0084*/ 	.short	0x0001
        /*0086*/ 	.short	0x0008
        /*0088*/ 	.byte	0x00, 0xf0, 0x21, 0x00


	//----- nvinfo : EIATTR_KPARAM_INFO
	.align		4
.L_681:
        /*008c*/ 	.byte	0x04, 0x17
        /*008e*/ 	.short	(.L_683 - .L_682)
.L_682:
        /*0090*/ 	.word	0x00000000
        /*0094*/ 	.short	0x0000
        /*0096*/ 	.short	0x0000
        /*0098*/ 	.byte	0x00, 0xf0, 0x11, 0x00


	//----- nvinfo : EIATTR_MAXREG_COUNT
	.align		4
.L_683:
        /*009c*/ 	.byte	0x03, 0x1b
        /*009e*/ 	.short	0x00ff


	//----- nvinfo : EIATTR_MERCURY_ISA_VERSION
	.align		4
        /*00a0*/ 	.byte	0x03, 0x5f
        /*00a2*/ 	.short	0x0000


	//----- nvinfo : EIATTR_EXIT_INSTR_OFFSETS
	.align		4
        /*00a4*/ 	.byte	0x04, 0x1c
        /*00a6*/ 	.short	(.L_685 - .L_684)


	//   ....[0]....
.L_684:
        /*00a8*/ 	.word	0x00000090


	//   ....[1]....
        /*00ac*/ 	.word	0x00001440


	//----- nvinfo : EIATTR_CRS_STACK_SIZE
	.align		4
.L_685:
        /*00b0*/ 	.byte	0x04, 0x1e
        /*00b2*/ 	.short	(.L_687 - .L_686)
.L_686:
        /*00b4*/ 	.word	0x00000000
.L_687:


//--------------------- .nv.callgraph             --------------------------
	.section	.nv.callgraph,"",@"SHT_CUDA_CALLGRAPH"
	.align	4
	.sectionentsize	8
	.align		4
        /*0000*/ 	.word	0x00000000
	.align		4
        /*0004*/ 	.word	0xffffffff
	.align		4
        /*0008*/ 	.word	0x00000000
	.align		4
        /*000c*/ 	.word	0xfffffffe
	.align		4
        /*0010*/ 	.word	0x00000000
	.align		4
        /*0014*/ 	.word	0xfffffffd
	.align		4
        /*0018*/ 	.word	0x00000000
	.align		4
        /*001c*/ 	.word	0xfffffffc


//--------------------- .nv.rel.action            --------------------------
	.section	.nv.rel.action,"",@"SHT_CUDA_RELOCINFO"
	.align	8
	.sectionentsize	8
        /*0000*/ 	.byte	0x73, 0x00, 0x00, 0x00, 0x00, 0x00, 0x00, 0x00, 0x00, 0x00, 0x00, 0x11, 0x25, 0x00, 0x05, 0x36


//--------------------- .nv.constant4             --------------------------
	.section	.nv.constant4,"a",@progbits
	.align	8
	.align		8
.nv.constant4:
        /*0000*/ 	.dword	_ZN45_INTERNAL_514267e4_14_CrossKernel_cu_a4741ca24cuda3std3__45__cpo5beginE
	.align		8
        /*0008*/ 	.dword	_ZN45_INTERNAL_514267e4_14_CrossKernel_cu_a4741ca24cuda3std3__45__cpo3endE
	.align		8
        /*0010*/ 	.dword	_ZN45_INTERNAL_514267e4_14_CrossKernel_cu_a4741ca24cuda3std3__45__cpo6cbeginE
	.align		8
        /*0018*/ 	.dword	_ZN45_INTERNAL_514267e4_14_CrossKernel_cu_a4741ca24cuda3std3__45__cpo4cendE
	.align		8
        /*0020*/ 	.dword	_ZN45_INTERNAL_514267e4_14_CrossKernel_cu_a4741ca24cuda3std3__45__cpo6rbeginE
	.align		8
        /*0028*/ 	.dword	_ZN45_INTERNAL_514267e4_14_CrossKernel_cu_a4741ca24cuda3std3__45__cpo4rendE
	.align		8
        /*0030*/ 	.dword	_ZN45_INTERNAL_514267e4_14_CrossKernel_cu_a4741ca24cuda3std3__45__cpo7crbeginE
	.align		8
        /*0038*/ 	.dword	_ZN45_INTERNAL_514267e4_14_CrossKernel_cu_a4741ca24cuda3std3__45__cpo5crendE
	.align		8
        /*0040*/ 	.dword	_ZN45_INTERNAL_514267e4_14_CrossKernel_cu_a4741ca24cuda3std3__447_GLOBAL__N__514267e4_14_CrossKernel_cu_a4741ca26ignoreE
	.align		8
        /*0048*/ 	.dword	_ZN45_INTERNAL_514267e4_14_CrossKernel_cu_a4741ca24cuda3std3__419piecewise_constructE
	.align		8
        /*0050*/ 	.dword	_ZN45_INTERNAL_514267e4_14_CrossKernel_cu_a4741ca24cuda3std3__48in_placeE
	.align		8
        /*0058*/ 	.dword	_ZN45_INTERNAL_514267e4_14_CrossKernel_cu_a4741ca24cuda3std3__420unreachable_sentinelE
	.align		8
        /*0060*/ 	.dword	_ZN45_INTERNAL_514267e4_14_CrossKernel_cu_a4741ca24cuda3std6ranges3__45__cpo4swapE
	.align		8
        /*0068*/ 	.dword	_ZN45_INTERNAL_514267e4_14_CrossKernel_cu_a4741ca24cuda3std6ranges3__45__cpo9iter_moveE
	.align		8
        /*0070*/ 	.dword	_ZN45_INTERNAL_514267e4_14_CrossKernel_cu_a4741ca24cuda3std6ranges3__45__cpo5beginE
	.align		8
        /*0078*/ 	.dword	_ZN45_INTERNAL_514267e4_14_CrossKernel_cu_a4741ca24cuda3std6ranges3__45__cpo3endE
	.align		8
        /*0080*/ 	.dword	_ZN45_INTERNAL_514267e4_14_CrossKernel_cu_a4741ca24cuda3std6ranges3__45__cpo6cbeginE
	.align		8
        /*0088*/ 	.dword	_ZN45_INTERNAL_514267e4_14_CrossKernel_cu_a4741ca24cuda3std6ranges3__45__cpo4cendE
	.align		8
        /*0090*/ 	.dword	_ZN45_INTERNAL_514267e4_14_CrossKernel_cu_a4741ca24cuda3std6ranges3__45__cpo7advanceE
	.align		8
        /*0098*/ 	.dword	_ZN45_INTERNAL_514267e4_14_CrossKernel_cu_a4741ca24cuda3std6ranges3__45__cpo9iter_swapE
	.align		8
        /*00a0*/ 	.dword	_ZN45_INTERNAL_514267e4_14_CrossKernel_cu_a4741ca24cuda3std6ranges3__45__cpo4nextE
	.align		8
        /*00a8*/ 	.dword	_ZN45_INTERNAL_514267e4_14_CrossKernel_cu_a4741ca24cuda3std6ranges3__45__cpo4prevE
	.align		8
        /*00b0*/ 	.dword	_ZN45_INTERNAL_514267e4_14_CrossKernel_cu_a4741ca24cuda3std6ranges3__45__cpo4dataE
	.align		8
        /*00b8*/ 	.dword	_ZN45_INTERNAL_514267e4_14_CrossKernel_cu_a4741ca24cuda3std6ranges3__45__cpo5cdataE
	.align		8
        /*00c0*/ 	.dword	_ZN45_INTERNAL_514267e4_14_CrossKernel_cu_a4741ca24cuda3std6ranges3__45__cpo4sizeE
	.align		8
        /*00c8*/ 	.dword	_ZN45_INTERNAL_514267e4_14_CrossKernel_cu_a4741ca24cuda3std6ranges3__45__cpo5ssizeE
	.align		8
        /*00d0*/ 	.dword	_ZN45_INTERNAL_514267e4_14_CrossKernel_cu_a4741ca24cuda3std6ranges3__45__cpo8distanceE
	.align		8
        /*00d8*/ 	.dword	_ZN45_INTERNAL_514267e4_14_CrossKernel_cu_a4741ca26thrust23THRUST_300001_SM_800_NS6system6detail10sequential3seqE


//--------------------- .nv.constant0._ZN2at6native12cross_kernelIN3c108BFloat16E16OffsetCalculatorILi3EjLb0EEiEEviPT_PKS6_S9_T0_T1_SB_SB_ --------------------------
	.section	.nv.constant0._ZN2at6native12cross_kernelIN3c108BFloat16E16OffsetCalculatorILi3EjLb0EEiEEviPT_PKS6_S9_T0_T1_SB_SB_,"a",@progbits
	.sectionflags	@""
	.align	4
.nv.constant0._ZN2at6native12cross_kernelIN3c108BFloat16E16OffsetCalculatorILi3EjLb0EEiEEviPT_PKS6_S9_T0_T1_SB_SB_:
	.zero		1000


//--------------------- .nv.constant0._ZN2at6native12cross_kernelIN3c108BFloat16E16OffsetCalculatorILi3EjLb0EElEEviPT_PKS6_S9_T0_T1_SB_SB_ --------------------------
	.section	.nv.constant0._ZN2at6native12cross_kernelIN3c108BFloat16E16OffsetCalculatorILi3EjLb0EElEEviPT_PKS6_S9_T0_T1_SB_SB_,"a",@progbits
	.sectionflags	@""
	.align	4
.nv.constant0._ZN2at6native12cross_kernelIN3c108BFloat16E16OffsetCalculatorILi3EjLb0EElEEviPT_PKS6_S9_T0_T1_SB_SB_:
	.zero		1016


//--------------------- .nv.constant0._ZN2at6native12cross_kernelIN3c104HalfE16OffsetCalculatorILi3EjLb0EEiEEviPT_PKS6_S9_T0_T1_SB_SB_ --------------------------
	.section	.nv.constant0._ZN2at6native12cross_kernelIN3c104HalfE16OffsetCalculatorILi3EjLb0EEiEEviPT_PKS6_S9_T0_T1_SB_SB_,"a",@progbits
	.sectionflags	@""
	.align	4
.nv.constant0._ZN2at6native12cross_kernelIN3c104HalfE16OffsetCalculatorILi3EjLb0EEiEEviPT_PKS6_S9_T0_T1_SB_SB_:
	.zero		1000


//--------------------- .nv.constant0._ZN2at6native12cross_kernelIN3c104HalfE16OffsetCalculatorILi3EjLb0EElEEviPT_PKS6_S9_T0_T1_SB_SB_ --------------------------
	.section	.nv.constant0._ZN2at6native12cross_kernelIN3c104HalfE16OffsetCalculatorILi3EjLb0EElEEviPT_PKS6_S9_T0_T1_SB_SB_,"a",@progbits
	.sectionflags	@""
	.align	4
.nv.constant0._ZN2at6native12cross_kernelIN3c104HalfE16OffsetCalculatorILi3EjLb0EElEEviPT_PKS6_S9_T0_T1_SB_SB_:
	.zero		1016


//--------------------- .nv.constant0._ZN2at6native12cross_kernelIN3c107complexIfEE16OffsetCalculatorILi3EjLb0EEiEEviPT_PKS7_SA_T0_T1_SC_SC_ --------------------------
	.section	.nv.constant0._ZN2at6native12cross_kernelIN3c107complexIfEE16OffsetCalculatorILi3EjLb0EEiEEviPT_PKS7_SA_T0_T1_SC_SC_,"a",@progbits
	.sectionflags	@""
	.align	4
.nv.constant0._ZN2at6native12cross_kernelIN3c107complexIfEE16OffsetCalculatorILi3EjLb0EEiEEviPT_PKS7_SA_T0_T1_SC_SC_:
	.zero		1000


//--------------------- .nv.constant0._ZN2at6native12cross_kernelIN3c107complexIfEE16OffsetCalculatorILi3EjLb0EElEEviPT_PKS7_SA_T0_T1_SC_SC_ --------------------------
	.section	.nv.constant0._ZN2at6native12cross_kernelIN3c107complexIfEE16OffsetCalculatorILi3EjLb0EElEEviPT_PKS7_SA_T0_T1_SC_SC_,"a",@progbits
	.sectionflags	@""
	.align	4
.nv.constant0._ZN2at6native12cross_kernelIN3c107complexIfEE16OffsetCalculatorILi3EjLb0EElEEviPT_PKS7_SA_T0_T1_SC_SC_:
	.zero		1016


//--------------------- .nv.constant0._ZN2at6native12cross_kernelIN3c107complexIdEE16OffsetCalculatorILi3EjLb0EEiEEviPT_PKS7_SA_T0_T1_SC_SC_ --------------------------
	.section	.nv.constant0._ZN2at6native12cross_kernelIN3c107complexIdEE16OffsetCalculatorILi3EjLb0EEiEEviPT_PKS7_SA_T0_T1_SC_SC_,"a",@progbits
	.sectionflags	@""
	.align	4
.nv.constant0._ZN2at6native12cross_kernelIN3c107complexIdEE16OffsetCalculatorILi3EjLb0EEiEEviPT_PKS7_SA_T0_T1_SC_SC_:
	.zero		1000


//--------------------- .nv.constant0._ZN2at6native12cross_kernelIN3c107complexIdEE16OffsetCalculatorILi3EjLb0EElEEviPT_PKS7_SA_T0_T1_SC_SC_ --------------------------
	.section	.nv.constant0._ZN2at6native12cross_kernelIN3c107complexIdEE16OffsetCalculatorILi3EjLb0EElEEviPT_PKS7_SA_T0_T1_SC_SC_,"a",@progbits
	.sectionflags	@""
	.align	4
.nv.constant0._ZN2at6native12cross_kernelIN3c107complexIdEE16OffsetCalculatorILi3EjLb0EElEEviPT_PKS7_SA_T0_T1_SC_SC_:
	.zero		1016


//--------------------- .nv.constant0._ZN2at6native12cross_kernelIf16OffsetCalculatorILi3EjLb0EEiEEviPT_PKS4_S7_T0_T1_S9_S9_ --------------------------
	.section	.nv.constant0._ZN2at6native12cross_kernelIf16OffsetCalculatorILi3EjLb0EEiEEviPT_PKS4_S7_T0_T1_S9_S9_,"a",@progbits
	.sectionflags	@""
	.align	4
.nv.constant0._ZN2at6native12cross_kernelIf16OffsetCalculatorILi3EjLb0EEiEEviPT_PKS4_S7_T0_T1_S9_S9_:
	.zero		1000


//--------------------- .nv.constant0._ZN2at6native12cross_kernelIf16OffsetCalculatorILi3EjLb0EElEEviPT_PKS4_S7_T0_T1_S9_S9_ --------------------------
	.section	.nv.constant0._ZN2at6native12cross_kernelIf16OffsetCalculatorILi3EjLb0EElEEviPT_PKS4_S7_T0_T1_S9_S9_,"a",@progbits
	.sectionflags	@""
	.align	4
.nv.constant0._ZN2at6native12cross_kernelIf16OffsetCalculatorILi3EjLb0EElEEviPT_PKS4_S7_T0_T1_S9_S9_:
	.zero		1016


//--------------------- .nv.constant0._ZN2at6native12cross_kernelId16OffsetCalculatorILi3EjLb0EEiEEviPT_PKS4_S7_T0_T1_S9_S9_ --------------------------
	.section	.nv.constant0._ZN2at6native12cross_kernelId16OffsetCalculatorILi3EjLb0EEiEEviPT_PKS4_S7_T0_T1_S9_S9_,"a",@progbits
	.sectionflags	@""
	.align	4
.nv.constant0._ZN2at6native12cross_kernelId16OffsetCalculatorILi3EjLb0EEiEEviPT_PKS4_S7_T0_T1_S9_S9_:
	.zero		1000


//--------------------- .nv.constant0._ZN2at6native12cross_kernelId16OffsetCalculatorILi3EjLb0EElEEviPT_PKS4_S7_T0_T1_S9_S9_ --------------------------
	.section	.nv.constant0._ZN2at6native12cross_kernelId16OffsetCalculatorILi3EjLb0EElEEviPT_PKS4_S7_T0_T1_S9_S9_,"a",@progbits
	.sectionflags	@""
	.align	4
.nv.constant0._ZN2at6native12cross_kernelId16OffsetCalculatorILi3EjLb0EElEEviPT_PKS4_S7_T0_T1_S9_S9_:
	.zero		1016


//--------------------- .nv.constant0._ZN2at6native12cross_kernelIs16OffsetCalculatorILi3EjLb0EEiEEviPT_PKS4_S7_T0_T1_S9_S9_ --------------------------
	.section	.nv.constant0._ZN2at6native12cross_kernelIs16OffsetCalculatorILi3EjLb0EEiEEviPT_PKS4_S7_T0_T1_S9_S9_,"a",@progbits
	.sectionflags	@""
	.align	4
.nv.constant0._ZN2at6native12cross_kernelIs16OffsetCalculatorILi3EjLb0EEiEEviPT_PKS4_S7_T0_T1_S9_S9_:
	.zero		1000


//--------------------- .nv.constant0._ZN2at6native12cross_kernelIs16OffsetCalculatorILi3EjLb0EElEEviPT_PKS4_S7_T0_T1_S9_S9_ --------------------------
	.section	.nv.constant0._ZN2at6native12cross_kernelIs16OffsetCalculatorILi3EjLb0EElEEviPT_PKS4_S7_T0_T1_S9_S9_,"a",@progbits
	.sectionflags	@""
	.align	4
.nv.constant0._ZN2at6native12cross_kernelIs16OffsetCalculatorILi3EjLb0EElEEviPT_PKS4_S7_T0_T1_S9_S9_:
	.zero		1016


//--------------------- .nv.constant0._ZN2at6native12cross_kernelIl16OffsetCalculatorILi3EjLb0EEiEEviPT_PKS4_S7_T0_T1_S9_S9_ --------------------------
	.section	.nv.constant0._ZN2at6native12cross_kernelIl16OffsetCalculatorILi3EjLb0EEiEEviPT_PKS4_S7_T0_T1_S9_S9_,"a",@progbits
	.sectionflags	@""
	.align	4
.nv.constant0._ZN2at6native12cross_kernelIl16OffsetCalculatorILi3EjLb0EEiEEviPT_PKS4_S7_T0_T1_S9_S9_:
	.zero		1000


//--------------------- .nv.constant0._ZN2at6native12cross_kernelIl16OffsetCalculatorILi3EjLb0EElEEviPT_PKS4_S7_T0_T1_S9_S9_ --------------------------
	.section	.nv.constant0._ZN2at6native12cross_kernelIl16OffsetCalculatorILi3EjLb0EElEEviPT_PKS4_S7_T0_T1_S9_S9_,"a",@progbits
	.sectionflags	@""
	.align	4
.nv.constant0._ZN2at6native12cross_kernelIl16OffsetCalculatorILi3EjLb0EElEEviPT_PKS4_S7_T0_T1_S9_S9_:
	.zero		1016


//--------------------- .nv.constant0._ZN2at6native12cross_kernelIi16OffsetCalculatorILi3EjLb0EEiEEviPT_PKS4_S7_T0_T1_S9_S9_ --------------------------
	.section	.nv.constant0._ZN2at6native12cross_kernelIi16OffsetCalculatorILi3EjLb0EEiEEviPT_PKS4_S7_T0_T1_S9_S9_,"a",@progbits
	.sectionflags	@""
	.align	4
.nv.constant0._ZN2at6native12cross_kernelIi16OffsetCalculatorILi3EjLb0EEiEEviPT_PKS4_S7_T0_T1_S9_S9_:
	.zero		1000


//--------------------- .nv.constant0._ZN2at6native12cross_kernelIi16OffsetCalculatorILi3EjLb0EElEEviPT_PKS4_S7_T0_T1_S9_S9_ --------------------------
	.section	.nv.constant0._ZN2at6native12cross_kernelIi16OffsetCalculatorILi3EjLb0EElEEviPT_PKS4_S7_T0_T1_S9_S9_,"a",@progbits
	.sectionflags	@""
	.align	4
.nv.constant0._ZN2at6native12cross_kernelIi16OffsetCalculatorILi3EjLb0EElEEviPT_PKS4_S7_T0_T1_S9_S9_:
	.zero		1016


//--------------------- .nv.constant0._ZN2at6native12cross_kernelIa16OffsetCalculatorILi3EjLb0EEiEEviPT_PKS4_S7_T0_T1_S9_S9_ --------------------------
	.section	.nv.constant0._ZN2at6native12cross_kernelIa16OffsetCalculatorILi3EjLb0EEiEEviPT_PKS4_S7_T0_T1_S9_S9_,"a",@progbits
	.sectionflags	@""
	.align	4
.nv.constant0._ZN2at6native12cross_kernelIa16OffsetCalculatorILi3EjLb0EEiEEviPT_PKS4_S7_T0_T1_S9_S9_:
	.zero		1000


//--------------------- .nv.constant0._ZN2at6native12cross_kernelIa16OffsetCalculatorILi3EjLb0EElEEviPT_PKS4_S7_T0_T1_S9_S9_ --------------------------
	.section	.nv.constant0._ZN2at6native12cross_kernelIa16OffsetCalculatorILi3EjLb0EElEEviPT_PKS4_S7_T0_T1_S9_S9_,"a",@progbits
	.sectionflags	@""
	.align	4
.nv.constant0._ZN2at6native12cross_kernelIa16OffsetCalculatorILi3EjLb0EElEEviPT_PKS4_S7_T0_T1_S9_S9_:
	.zero		1016


//--------------------- .nv.constant0._ZN2at6native12cross_kernelIh16OffsetCalculatorILi3EjLb0EEiEEviPT_PKS4_S7_T0_T1_S9_S9_ --------------------------
	.section	.nv.constant0._ZN2at6native12cross_kernelIh16OffsetCalculatorILi3EjLb0EEiEEviPT_PKS4_S7_T0_T1_S9_S9_,"a",@progbits
	.sectionflags	@""
	.align	4
.nv.constant0._ZN2at6native12cross_kernelIh16OffsetCalculatorILi3EjLb0EEiEEviPT_PKS4_S7_T0_T1_S9_S9_:
	.zero		1000


//--------------------- .nv.constant0._ZN2at6native12cross_kernelIh16OffsetCalculatorILi3EjLb0EElEEviPT_PKS4_S7_T0_T1_S9_S9_ --------------------------
	.section	.nv.constant0._ZN2at6native12cross_kernelIh16OffsetCalculatorILi3EjLb0EElEEviPT_PKS4_S7_T0_T1_S9_S9_,"a",@progbits
	.sectionflags	@""
	.align	4
.nv.constant0._ZN2at6native12cross_kernelIh16OffsetCalculatorILi3EjLb0EElEEviPT_PKS4_S7_T0_T1_S9_S9_:
	.zero		1016


//--------------------- .text._ZN2at6native12cross_kernelIN3c108BFloat16E16OffsetCalculatorILi3EjLb0EEiEEviPT_PKS6_S9_T0_T1_SB_SB_ --------------------------
	.section	.text._ZN2at6native12cross_kernelIN3c108BFloat16E16OffsetCalculatorILi3EjLb0EEiEEviPT_PKS6_S9_T0_T1_SB_SB_,"ax",@progbits
	.sectioninfo	@"SHI_REGISTERS=26"
	.align	128
        .global         _ZN2at6native12cross_kernelIN3c108BFloat16E16OffsetCalculatorILi3EjLb0EEiEEviPT_PKS6_S9_T0_T1_SB_SB_
        .type           _ZN2at6native12cross_kernelIN3c108BFloat16E16OffsetCalculatorILi3EjLb0EEiEEviPT_PKS6_S9_T0_T1_SB_SB_,@function
        .size           _ZN2at6native12cross_kernelIN3c108BFloat16E16OffsetCalculatorILi3EjLb0EEiEEviPT_PKS6_S9_T0_T1_SB_SB_,(.L_x_88 - _ZN2at6native12cross_kernelIN3c108BFloat16E16OffsetCalculatorILi3EjLb0EEiEEviPT_PKS6_S9_T0_T1_SB_SB_)
        .other          _ZN2at6native12cross_kernelIN3c108BFloat16E16OffsetCalculatorILi3EjLb0EEiEEviPT_PKS6_S9_T0_T1_SB_SB_,@"STO_CUDA_ENTRY STV_DEFAULT"
_ZN2at6native12cross_kernelIN3c108BFloat16E16OffsetCalculatorILi3EjLb0EEiEEviPT_PKS6_S9_T0_T1_SB_SB_:
.text._ZN2at6native12cross_kernelIN3c108BFloat16E16OffsetCalculatorILi3EjLb0EEiEEviPT_PKS6_S9_T0_T1_SB_SB_:
[----:B------:R-:W-:Y:S02]  /*0000*/  MOV R1, c[0x0][0x28] ;  /* 0x00000a0000017a02 */ /* 0x000fe40000000f00 */
[----:B------:R-:W0:Y:S01]  /*0010*/  S2R R2, SR_TID.X ;  /* 0x0000000000027919 */ /* 0x000e220000002100 */
[----:B------:R-:W-:Y:S01]  /*0020*/  HFMA2.MMA R3, -RZ, RZ, 0, 0 ;  /* 0x00000000ff037435 */ /* 0x000fe200000001ff */
[----:B------:R-:W-:Y:S02]  /*0030*/  ULDC UR4, c[0x0][0x160] ;  /* 0x0000580000047ab9 */ /* 0x000fe40000000800 */
[----:B------:R-:W0:Y:S01]  /*0040*/  S2R R5, SR_CTAID.X ;  /* 0x0000000000057919 */ /* 0x000e220000002500 */
[----:B------:R-:W-:-:S06]  /*0050*/  USHF.R.S32.HI UR4, URZ, 0x1f, UR4 ;  /* 0x0000001f3f047899 */ /* 0x000fcc0008011404 */
[----:B0-----:R-:W-:-:S05]  /*0060*/  IMAD.WIDE.U32 R2, R5, c[0x0][0x0], R2 ;  /* 0x0000000005027a25 */ /* 0x001fca00078e0002 */
[----:B------:R-:W-:-:S04]  /*0070*/  ISETP.GE.U32.AND P0, PT, R2, c[0x0][0x160], PT ;  /* 0x0000580002007a0c */ /* 0x000fc80003f06070 */
[----:B------:R-:W-:-:S13]  /*0080*/  ISETP.GE.AND.EX P0, PT, R3, UR4, PT, P0 ;  /* 0x0000000403007c0c */ /* 0x000fda000bf06300 */
[----:B------:R-:W-:Y:S05]  /*0090*/  @P0 EXIT ;  /* 0x000000000000094d */ /* 0x000fea0003800000 */
[----:B------:R-:W-:Y:S01]  /*00a0*/  IMAD.MOV.U32 R20, RZ, RZ, c[0x0][0x3e0] ;  /* 0x0000f800ff147624 */ /* 0x000fe200078e00ff */
[----:B------:R-:W-:Y:S01]  /*00b0*/  MOV R17, c[0x0][0x3e4] ;  /* 0x0000f90000117a02 */ /* 0x000fe20000000f00 */
[----:B------:R-:W-:Y:S01]  /*00c0*/  ULDC.64 UR6, c[0x0][0x118] ;  /* 0x0000460000067ab9 */ /* 0x000fe20000000a00 */
[----:B------:R-:W-:Y:S02]  /*00d0*/  MOV R0, R2 ;  /* 0x0000000200007202 */ /* 0x000fe40000000f00 */
[----:B------:R-:W-:Y:S02]  /*00e0*/  ISETP.NE.AND P1, PT, RZ, c[0x0][0x180], PT ;  /* 0x00006000ff007a0c */ /* 0x000fe40003f25270 */
[----:B------:R-:W-:Y:S02]  /*00f0*/  MOV R21, c[0x0][0x0] ;  /* 0x0000000000157a02 */ /* 0x000fe40000000f00 */
[----:B------:R-:W-:Y:S02]  /*0100*/  SHF.L.U32 R2, R17, 0x1, RZ ;  /* 0x0000000111027819 */ /* 0x000fe400000006ff */
[----:B------:R-:W-:-:S04]  /*0110*/  SHF.L.U32 R4, R20, 0x1, RZ ;  /* 0x0000000114047819 */ /* 0x000fc800000006ff */
.L_x_2:
[----:B------:R-:W-:Y:S01]  /*0120*/  HFMA2.MMA R9, -RZ, RZ, 0, 0 ;  /* 0x00000000ff097435 */ /* 0x000fe200000001ff */
[----:B------:R-:W-:Y:S01]  /*0130*/  IMAD.MOV.U32 R7, RZ, RZ, RZ ;  /* 0x000000ffff077224 */ /* 0x000fe200078e00ff */
[----:B------:R-:W-:Y:S01]  /*0140*/  MOV R5, RZ ;  /* 0x000000ff00057202 */ /* 0x000fe20000000f00 */
[----:B------:R-:W-:Y:S05]  /*0150*/  @!P1 BRA `(.L_x_0) ;  /* 0x0000105000009947 */ /* 0x000fea0003800000 */
[----:B------:R-:W-:Y:S02]  /*0160*/  MOV R6, RZ ;  /* 0x000000ff00067202 */ /* 0x000fe40000000f00 */
[----:B------:R-:W-:-:S05]  /*0170*/  MOV R7, R0 ;  /* 0x0000000000077202 */ /* 0x000fca0000000f00 */
[----:B------:R-:W-:Y:S01]  /*0180*/  IMAD.HI.U32 R5, R0, c[0x0][0x188], R6 ;  /* 0x0000620000057a27 */ /* 0x000fe200078e0006 */
[----:B------:R-:W-:-:S04]  /*0190*/  MOV R6, c[0x0][0x180] ;  /* 0x0000600000067a02 */ /* 0x000fc80000000f00 */
[----:B------:R-:W-:Y:S02]  /*01a0*/  ISETP.NE.AND P0, PT, R6, 0x1, PT ;  /* 0x000000010600780c */ /* 0x000fe40003f05270 */
[----:B------:R-:W-:-:S05]  /*01b0*/  SHF.R.U32.HI R11, RZ, c[0x0][0x18c], R5 ;  /* 0x00006300ff0b7a19 */ /* 0x000fca0000011605 */
[----:B------:R-:W-:-:S04]  /*01c0*/  IMAD.MOV R9, RZ, RZ, -R11 ;  /* 0x000000ffff097224 */ /* 0x000fc800078e0a0b */
[----:B------:R-:W-:-:S04]  /*01d0*/  IMAD R9, R9, c[0x0][0x184], R0 ;  /* 0x0000610009097a24 */ /* 0x000fc800078e0200 */
[C---:B------:R-:W-:Y:S02]  /*01e0*/  IMAD R5, R9.reuse, c[0x0][0x2b0], RZ ;  /* 0x0000ac0009057a24 */ /* 0x040fe400078e02ff */
[C---:B------:R-:W-:Y:S02]  /*01f0*/  IMAD R7, R9.reuse, c[0x0][0x2b4], RZ ;  /* 0x0000ad0009077a24 */ /* 0x040fe400078e02ff */
[----:B------:R-:W-:Y:S01]  /*0200*/  IMAD R9, R9, c[0x0][0x2b8], RZ ;  /* 0x0000ae0009097a24 */ /* 0x000fe200078e02ff */
[----:B------:R-:W-:Y:S05]  /*0210*/  @!P0 BRA `(.L_x_0) ;  /* 0x00000f9000008947 */ /* 0x000fea0003800000 */
[----:B------:R-:W-:Y:S01]  /*0220*/  HFMA2.MMA R10, -RZ, RZ, 0, 0 ;  /* 0x00000000ff0a7435 */ /* 0x000fe200000001ff */
[----:B------:R-:W-:-:S09]  /*0230*/  ISETP.NE.AND P0, PT, R6, 0x2, PT ;  /* 0x000000020600780c */ /* 0x000fd20003f05270 */
[----:B------:R-:W-:-:S05]  /*0240*/  IMAD.HI.U32 R8, R11, c[0x0][0x194], R10 ;  /* 0x000065000b087a27 */ /* 0x000fca00078e000a */
[----:B------:R-:W-:-:S04]  /*0250*/  SHF.R.U32.HI R13, RZ, c[0x0][0x198], R8 ;  /* 0x00006600ff0d7a19 */ /* 0x000fc80000011608 */
[----:B------:R-:W-:-:S05]  /*0260*/  IADD3 R8, -R13, RZ, RZ ;  /* 0x000000ff0d087210 */ /* 0x000fca0007ffe1ff */
[----:B------:R-:W-:-:S04]  /*0270*/  IMAD R8, R8, c[0x0][0x190], R11 ;  /* 0x0000640008087a24 */ /* 0x000fc800078e020b */
[C---:B------:R-:W-:Y:S02]  /*0280*/  IMAD R5, R8.reuse, c[0x0][0x2bc], R5 ;  /* 0x0000af0008057a24 */ /* 0x040fe400078e0205 */
[C---:B------:R-:W-:Y:S02]  /*0290*/  IMAD R7, R8.reuse, c[0x0][0x2c0], R7 ;  /* 0x0000b00008077a24 */ /* 0x040fe400078e0207 */
[----:B------:R-:W-:Y:S01]  /*02a0*/  IMAD R9, R8, c[0x0][0x2c4], R9 ;  /* 0x0000b10008097a24 */ /* 0x000fe200078e0209 */
[----:B------:R-:W-:Y:S05]  /*02b0*/  @!P0 BRA `(.L_x_0) ;  /* 0x00000ef000008947 */ /* 0x000fea0003800000 */
[----:B------:R-:W-:Y:S02]  /*02c0*/  MOV R10, RZ ;  /* 0x000000ff000a7202 */ /* 0x000fe40000000f00 */
[----:B------:R-:W-:Y:S02]  /*02d0*/  MOV R11, R13 ;  /* 0x0000000d000b7202 */ /* 0x000fe40000000f00 */
[----:B------:R-:W-:-:S03]  /*02e0*/  ISETP.NE.AND P0, PT, R6, 0x3, PT ;  /* 0x000000030600780c */ /* 0x000fc60003f05270 */
[----:B------:R-:W-:-:S05]  /*02f0*/  IMAD.HI.U32 R8, R13, c[0x0][0x1a0], R10 ;  /* 0x000068000d087a27 */ /* 0x000fca00078e000a */
[----:B------:R-:W-:-:S05]  /*0300*/  SHF.R.U32.HI R11, RZ, c[0x0][0x1a4], R8 ;  /* 0x00006900ff0b7a19 */ /* 0x000fca0000011608 */
[----:B------:R-:W-:-:S04]  /*0310*/  IMAD.MOV R8, RZ, RZ, -R11 ;  /* 0x000000ffff087224 */ /* 0x000fc800078e0a0b */
[----:B------:R-:W-:-:S04]  /*0320*/  IMAD R8, R8, c[0x0][0x19c], R13 ;  /* 0x0000670008087a24 */ /* 0x000fc800078e020d */
[C---:B------:R-:W-:Y:S02]  /*0330*/  IMAD R5, R8.reuse, c[0x0][0x2c8], R5 ;  /* 0x0000b20008057a24 */ /* 0x040fe400078e0205 */
[C---:B------:R-:W-:Y:S02]  /*0340*/  IMAD R7, R8.reuse, c[0x0][0x2cc], R7 ;  /* 0x0000b30008077a24 */ /* 0x040fe400078e0207 */
[----:B------:R-:W-:Y:S01]  /*0350*/  IMAD R9, R8, c[0x0][0x2d0], R9 ;  /* 0x0000b40008097a24 */ /* 0x000fe200078e0209 */
[----:B------:R-:W-:Y:S05]  /*0360*/  @!P0 BRA `(.L_x_0) ;  /* 0x00000e4000008947 */ /* 0x000fea0003800000 */
[----:B------:R-:W-:Y:S02]  /*0370*/  MOV R10, RZ ;  /* 0x000000ff000a7202 */ /* 0x000fe40000000f00 */
[----:B------:R-:W-:-:S03]  /*0380*/  ISETP.NE.AND P0, PT, R6, 0x4, PT ;  /* 0x000000040600780c */ /* 0x000fc60003f05270 */
        /* <DEDUP_REMOVED lines=8> */
[----:B------:R-:W-:Y:S01]  /*0410*/  HFMA2.MMA R10, -RZ, RZ, 0, 0 ;  /* 0x00000000ff0a7435 */ /* 0x000fe200000001ff */
[----:B------:R-:W-:Y:S02]  /*0420*/  MOV R11, R13 ;  /* 0x0000000d000b7202 */ /* 0x000fe40000000f00 */
[----:B------:R-:W-:-:S07]  /*0430*/  ISETP.NE.AND P0, PT, R6, 0x5, PT ;  /* 0x000000050600780c */ /* 0x000fce0003f05270 */
        /* <DEDUP_REMOVED lines=50> */
[----:B------:R-:W-:Y:S01]  /*0760*/  IMAD.MOV.U32 R10, RZ, RZ, RZ ;  /* 0x000000ffff0a7224 */ /* 0x000fe200078e00ff */
        /* <DEDUP_REMOVED lines=51> */
[----:B------:R-:W-:Y:S01]  /*0aa0*/  MOV R11, R13 ;  /* 0x0000000d000b7202 */ /* 0x000fe20000000f00 */
        /* <DEDUP_REMOVED lines=20> */
[----:B------:R-:W-:Y:S01]  /*0bf0*/  MOV R10, RZ ;  /* 0x000000ff000a7202 */ /* 0x000fe20000000f00 */
[----:B------:R-:W-:Y:S01]  /*0c00*/  IMAD.MOV.U32 R11, RZ, RZ, R13 ;  /* 0x000000ffff0b7224 */ /* 0x000fe200078e000d */
        /* <DEDUP_REMOVED lines=72> */
[----:B------:R-:W-:Y:S01]  /*1090*/  ISETP.NE.AND P0, PT, R6, 0x18, PT ;  /* 0x000000180600780c */ /* 0x000fe20003f05270 */
[----:B------:R-:W-:Y:S01]  /*10a0*/  IMAD.MOV.U32 R11, RZ, RZ, R15 ;  /* 0x000000ffff0b7224 */ /* 0x000fe200078e000f */
[----:B------:R-:W-:-:S05]  /*10b0*/  MOV R10, RZ ;  /* 0x000000ff000a7202 */ /* 0x000fca0000000f00 */
[----:B------:R-:W-:-:S05]  /*10c0*/  IMAD.HI.U32 R10, R15, c[0x0][0x29c], R10 ;  /* 0x0000a7000f0a7a27 */ /* 0x000fca00078e000a */
[----:B------:R-:W-:Y:S02]  /*10d0*/  SHF.R.U32.HI R11, RZ, c[0x0][0x2a0], R10 ;  /* 0x0000a800ff0b7a19 */ /* 0x000fe4000001160a */
[----:B------:R-:W-:-:S05]  /*10e0*/  @P0 MOV R10, RZ ;  /* 0x000000ff000a0202 */ /* 0x000fca0000000f00 */
[C---:B------:R-:W-:Y:S01]  /*10f0*/  @P0 IMAD.HI.U32 R6, R11.reuse, c[0x0][0x2a8], R10 ;  /* 0x0000aa000b060a27 */ /* 0x040fe200078e000a */
[----:B------:R-:W-:-:S04]  /*1100*/  IADD3 R10, -R11, RZ, RZ ;  /* 0x000000ff0b0a7210 */ /* 0x000fc80007ffe1ff */
[----:B------:R-:W-:Y:S01]  /*1110*/  @P0 SHF.R.U32.HI R8, RZ, c[0x0][0x2ac], R6 ;  /* 0x0000ab00ff080a19 */ /* 0x000fe20000011606 */
[----:B------:R-:W-:-:S03]  /*1120*/  IMAD R6, R10, c[0x0][0x298], R15 ;  /* 0x0000a6000a067a24 */ /* 0x000fc600078e020f */
[----:B------:R-:W-:Y:S01]  /*1130*/  @P0 IADD3 R10, -R8, RZ, RZ ;  /* 0x000000ff080a0210 */ /* 0x000fe20007ffe1ff */
[C---:B------:R-:W-:Y:S02]  /*1140*/  IMAD R5, R6.reuse, c[0x0][0x3c4], R5 ;  /* 0x0000f10006057a24 */ /* 0x040fe400078e0205 */
[----:B------:R-:W-:Y:S02]  /*1150*/  IMAD R7, R6, c[0x0][0x3c8], R7 ;  /* 0x0000f20006077a24 */ /* 0x000fe400078e0207 */
[----:B------:R-:W-:Y:S02]  /*1160*/  @P0 IMAD R10, R10, c[0x0][0x2a4], R11 ;  /* 0x0000a9000a0a0a24 */ /* 0x000fe400078e020b */
[----:B------:R-:W-:Y:S02]  /*1170*/  IMAD R9, R6, c[0x0][0x3cc], R9 ;  /* 0x0000f30006097a24 */ /* 0x000fe400078e0209 */
[C---:B------:R-:W-:Y:S02]  /*1180*/  @P0 IMAD R5, R10.reuse, c[0x0][0x3d0], R5 ;  /* 0x0000f4000a050a24 */ /* 0x040fe400078e0205 */
[----:B------:R-:W-:-:S02]  /*1190*/  @P0 IMAD R7, R10, c[0x0][0x3d4], R7 ;  /* 0x0000f5000a070a24 */ /* 0x000fc400078e0207 */
[----:B------:R-:W-:-:S03]  /*11a0*/  @P0 IMAD R9, R10, c[0x0][0x3d8], R9 ;  /* 0x0000f6000a090a24 */ /* 0x000fc600078e0209 */
.L_x_0:
[----:B------:R-:W-:Y:S02]  /*11b0*/  IADD3 R6, P0, R7, c[0x0][0x3e0], RZ ;  /* 0x0000f80007067a10 */ /* 0x000fe40007f1e0ff */
[----:B------:R-:W-:Y:S02]  /*11c0*/  IADD3 R15, P3, R2, R9, RZ ;  /* 0x00000009020f7210 */ /* 0x000fe40007f7e0ff */
[----:B------:R-:W-:Y:S02]  /*11d0*/  LEA.HI.X.SX32 R11, R20, RZ, 0x1, P0 ;  /* 0x000000ff140b7211 */ /* 0x000fe400000f0eff */
[----:B------:R-:W-:Y:S02]  /*11e0*/  LEA R18, P2, R6, c[0x0][0x170], 0x1 ;  /* 0x00005c0006127a11 */ /* 0x000fe400078408ff */
[----:B------:R-:W-:Y:S02]  /*11f0*/  IADD3 R8, P0, R4, R7, RZ ;  /* 0x0000000704087210 */ /* 0x000fe40007f1e0ff */
[----:B------:R-:W-:-:S02]  /*1200*/  LEA.HI.X R19, R6, c[0x0][0x174], R11, 0x1, P2 ;  /* 0x00005d0006137a11 */ /* 0x000fc400010f0c0b */
[----:B------:R-:W-:Y:S02]  /*1210*/  IADD3 R6, P2, R9, c[0x0][0x3e4], RZ ;  /* 0x0000f90009067a10 */ /* 0x000fe40007f5e0ff */
[----:B------:R-:W-:Y:S01]  /*1220*/  LEA.HI.X.SX32 R16, R2, RZ, 0x1, P3 ;  /* 0x000000ff02107211 */ /* 0x000fe200018f0eff */
[----:B------:R-:W2:Y:S01]  /*1230*/  LDG.E.U16 R18, [R18.64] ;  /* 0x0000000612127981 */ /* 0x000ea2000c1e1500 */
[----:B------:R-:W-:Y:S02]  /*1240*/  LEA.HI.X.SX32 R13, R4, RZ, 0x1, P0 ;  /* 0x000000ff040d7211 */ /* 0x000fe400000f0eff */
[----:B------:R-:W-:Y:S02]  /*1250*/  LEA.HI.X.SX32 R11, R17, RZ, 0x1, P2 ;  /* 0x000000ff110b7211 */ /* 0x000fe400010f0eff */
[----:B------:R-:W-:Y:S02]  /*1260*/  LEA R14, P3, R15, c[0x0][0x178], 0x1 ;  /* 0x00005e000f0e7a11 */ /* 0x000fe400078608ff */
[----:B------:R-:W-:-:S02]  /*1270*/  LEA R12, P0, R8, c[0x0][0x170], 0x1 ;  /* 0x00005c00080c7a11 */ /* 0x000fc400078008ff */
[----:B------:R-:W-:Y:S02]  /*1280*/  LEA R10, P2, R6, c[0x0][0x178], 0x1 ;  /* 0x00005e00060a7a11 */ /* 0x000fe400078408ff */
[----:B------:R-:W-:Y:S02]  /*1290*/  LEA.HI.X R15, R15, c[0x0][0x17c], R16, 0x1, P3 ;  /* 0x00005f000f0f7a11 */ /* 0x000fe400018f0c10 */
[----:B------:R-:W-:Y:S02]  /*12a0*/  LEA.HI.X R13, R8, c[0x0][0x174], R13, 0x1, P0 ;  /* 0x00005d00080d7a11 */ /* 0x000fe400000f0c0d */
[----:B------:R-:W-:Y:S01]  /*12b0*/  LEA.HI.X R11, R6, c[0x0][0x17c], R11, 0x1, P2 ;  /* 0x00005f00060b7a11 */ /* 0x000fe200010f0c0b */
[----:B------:R-:W3:Y:S04]  /*12c0*/  LDG.E.U16 R14, [R14.64] ;  /* 0x000000060e0e7981 */ /* 0x000ee8000c1e1500 */
[----:B------:R-:W4:Y:S04]  /*12d0*/  LDG.E.U16 R12, [R12.64] ;  /* 0x000000060c0c7981 */ /* 0x000f28000c1e1500 */
[----:B------:R-:W5:Y:S01]  /*12e0*/  LDG.E.U16 R10, [R10.64] ;  /* 0x000000060a0a7981 */ /* 0x000f62000c1e1500 */
[----:B------:R-:W-:-:S05]  /*12f0*/  MOV R16, 0x2 ;  /* 0x0000000200107802 */ /* 0x000fca0000000f00 */
[----:B------:R-:W-:-:S04]  /*1300*/  IMAD.WIDE.U32 R8, R9, R16, c[0x0][0x178] ;  /* 0x00005e0009087625 */ /* 0x000fc800078e0010 */
[----:B------:R-:W-:Y:S01]  /*1310*/  IMAD.WIDE.U32 R6, R7, R16, c[0x0][0x170] ;  /* 0x00005c0007067625 */ /* 0x000fe200078e0010 */
[----:B------:R4:W5:Y:S04]  /*1320*/  LDG.E.U16 R22, [R8.64] ;  /* 0x0000000608167981 */ /* 0x000968000c1e1500 */
[----:B------:R2:W5:Y:S02]  /*1330*/  LDG.E.U16 R23, [R6.64] ;  /* 0x0000000606177981 */ /* 0x000564000c1e1500 */
[----:B--2---:R-:W-:Y:S02]  /*1340*/  PRMT R6, RZ, 0x5410, R18 ;  /* 0x00005410ff067816 */ /* 0x004fe40000000012 */
[----:B---3--:R-:W-:Y:S02]  /*1350*/  PRMT R7, RZ, 0x5410, R14 ;  /* 0x00005410ff077816 */ /* 0x008fe4000000000e */
[----:B----4-:R-:W-:-:S02]  /*1360*/  PRMT R8, RZ, 0x5410, R12 ;  /* 0x00005410ff087816 */ /* 0x010fc4000000000c */
[----:B-----5:R-:W-:Y:S01]  /*1370*/  PRMT R9, RZ, 0x5410, R10 ;  /* 0x00005410ff097816 */ /* 0x020fe2000000000a */
[----:B------:R-:W-:-:S04]  /*1380*/  FMUL.FTZ R12, R6, R7 ;  /* 0x00000007060c7220 */ /* 0x000fc80000410000 */
[----:B------:R-:W-:-:S05]  /*1390*/  FMUL.FTZ R11, R8, R9 ;  /* 0x00000009080b7220 */ /* 0x000fca0000410000 */
[----:B------:R-:W-:Y:S02]  /*13a0*/  F2FP.BF16.PACK_AB R12, R11, R12 ;  /* 0x0000000c0b0c723e */ /* 0x000fe400000010ff */
[----:B------:R-:W-:Y:S02]  /*13b0*/  PRMT R11, RZ, 0x5410, R22 ;  /* 0x00005410ff0b7816 */ /* 0x000fe40000000016 */
[--C-:B------:R-:W-:Y:S02]  /*13c0*/  PRMT R10, RZ, 0x5410, R12.reuse ;  /* 0x00005410ff0a7816 */ /* 0x100fe4000000000c */
[----:B------:R-:W-:Y:S02]  /*13d0*/  PRMT R12, RZ, 0x7610, R12 ;  /* 0x00007610ff0c7816 */ /* 0x000fe4000000000c */
[----:B------:R-:W-:Y:S01]  /*13e0*/  PRMT R14, RZ, 0x5410, R23 ;  /* 0x00005410ff0e7816 */ /* 0x000fe20000000017 */
[----:B------:R-:W-:Y:S02]  /*13f0*/  FMUL.FTZ R13, R8, R11 ;  /* 0x0000000b080d7220 */ /* 0x000fe40000410000 */
[----:B------:R-:W-:-:S02]  /*1400*/  FADD.FTZ R10, R10, -R12 ;  /* 0x8000000c0a0a7221 */ /* 0x000fc40000010000 */
[----:B------:R-:W-:-:S03]  /*1410*/  FMUL.FTZ R7, R7, R14 ;  /* 0x0000000e07077220 */ /* 0x000fc60000410000 */
[----:B------:R-:W-:Y:S02]  /*1420*/  F2FP.BF16.PACK_AB R10, R13, R10 ;  /* 0x0000000a0d0a723e */ /* 0x000fe400000010ff */
[----:B------:R-:W-:Y:S01]  /*1430*/  F2FP.BF16.PACK_AB R7, RZ, R7 ;  /* 0x00000007ff07723e */ /* 0x000fe200000010ff */
[----:B------:R-:W-:Y:S01]  /*1440*/  FMUL.FTZ R11, R6, R11 ;  /* 0x0000000b060b7220 */ /* 0x000fe20000410000 */
[----:B------:R-:W-:Y:S02]  /*1450*/  PRMT R6, RZ, 0x7610, R10 ;  /* 0x00007610ff067816 */ /* 0x000fe4000000000a */
[----:B------:R-:W-:Y:S01]  /*1460*/  PRMT R7, RZ, 0x5410, R7 ;  /* 0x00005410ff077816 */ /* 0x000fe20000000007 */
[----:B------:R-:W-:-:S04]  /*1470*/  FMUL.FTZ R9, R9, R14 ;  /* 0x0000000e09097220 */ /* 0x000fc80000410000 */
[----:B------:R-:W-:Y:S01]  /*1480*/  FADD.FTZ R8, R6, -R7 ;  /* 0x8000000706087221 */ /* 0x000fe20000010000 */
[----:B------:R-:W-:Y:S01]  /*1490*/  F2FP.BF16.PACK_AB R11, RZ, R11 ;  /* 0x0000000bff0b723e */ /* 0x000fe200000010ff */
[----:B------:R-:W-:-:S03]  /*14a0*/  IMAD.WIDE.U32 R6, R5, R16, c[0x0][0x168] ;  /* 0x00005a0005067625 */ /* 0x000fc600078e0010 */
[----:B------:R-:W-:Y:S02]  /*14b0*/  F2FP.BF16.PACK_AB R5, R9, R8 ;  /* 0x000000080905723e */ /* 0x000fe400000010ff */
[----:B------:R-:W-:Y:S02]  /*14c0*/  PRMT R12, RZ, 0x5410, R11 ;  /* 0x00005410ff0c7816 */ /* 0x000fe4000000000b */
[----:B------:R-:W-:Y:S01]  /*14d0*/  PRMT R11, RZ, 0x7610, R5 ;  /* 0x00007610ff0b7816 */ /* 0x000fe20000000005 */
[----:B------:R-:W-:Y:S01]  /*14e0*/  IMAD.WIDE R8, R16, c[0x0][0x3dc], R6 ;  /* 0x0000f70010087a25 */ /* 0x000fe200078e0206 */
[----:B------:R-:W-:-:S03]  /*14f0*/  PRMT R14, R5, 0x7610, R14 ;  /* 0x00007610050e7816 */ /* 0x000fc6000000000e */
[----:B------:R-:W-:Y:S02]  /*1500*/  FADD.FTZ R11, R11, -R12 ;  /* 0x8000000c0b0b7221 */ /* 0x000fe40000010000 */
[----:B------:R-:W-:Y:S02]  /*1510*/  IMAD R5, R21, c[0x0][0xc], RZ ;  /* 0x0000030015057a24 */ /* 0x000fe400078e02ff */
[----:B------:R-:W-:Y:S01]  /*1520*/  IMAD.WIDE R12, R16, c[0x0][0x3dc], R8 ;  /* 0x0000f700100c7a25 */ /* 0x000fe200078e0208 */
[----:B------:R-:W-:Y:S02]  /*1530*/  F2FP.BF16.PACK_AB R11, RZ, R11 ;  /* 0x0000000bff0b723e */ /* 0x000fe400000010ff */
[----:B------:R-:W-:Y:S01]  /*1540*/  IADD3 R0, P0, R5, R0, RZ ;  /* 0x0000000005007210 */ /* 0x000fe20007f1e0ff */
[----:B------:R0:W-:Y:S03]  /*1550*/  STG.E.U16 [R6.64], R10 ;  /* 0x0000000a06007986 */ /* 0x0001e6000c101506 */
[----:B------:R-:W-:Y:S01]  /*1560*/  IADD3.X R3, RZ, R3, RZ, P0, !PT ;  /* 0x00000003ff037210 */ /* 0x000fe200007fe4ff */
[----:B------:R0:W-:Y:S01]  /*1570*/  STG.E.U16 [R8.64], R14 ;  /* 0x0000000e08007986 */ /* 0x0001e2000c101506 */
[----:B------:R-:W-:-:S03]  /*1580*/  ISETP.GE.U32.AND P0, PT, R0, c[0x0][0x160], PT ;  /* 0x0000580000007a0c */ /* 0x000fc60003f06070 */
[----:B------:R0:W-:Y:S01]  /*1590*/  STG.E.U16 [R12.64], R11 ;  /* 0x0000000b0c007986 */ /* 0x0001e2000c101506 */
[----:B------:R-:W-:-:S13]  /*15a0*/  ISETP.GE.AND.EX P0, PT, R3, UR4, PT, P0 ;  /* 0x0000000403007c0c */ /* 0x000fda000bf06300 */
[----:B0-----:R-:W-:Y:S01]  /*15b0*/  @P0 CALL.REL.NOINC `(.L_x_1) ;  /* 0x0000001000000944 */ /* 0x001fe20003c00000 */
[----:B------:R-:W-:Y:S05]  /*15c0*/  BRA `(.L_x_2) ;  /* 0xffffeb5000007947 */ /* 0x000fea000383ffff */
.L_x_1:
[----:B------:R-:W-:Y:S05]  /*15d0*/  EXIT ;  /* 0x000000000000794d */ /* 0x000fea0003800000 */
.L_x_3:
[----:B------:R-:W-:-:S00]  /*15e0*/  BRA `(.L_x_3) ;  /* 0xfffffff000007947 */ /* 0x000fc0000383ffff */
[----:B------:R-:W-:-:S00]  /*15f0*/  NOP ;  /* 0x0000000000007918 */ /* 0x000fc00000000000 */
        /* <DEDUP_REMOVED lines=8> */
.L_x_88:


//--------------------- .text._ZN2at6native12cross_kernelIN3c108BFloat16E16OffsetCalculatorILi3EjLb0EElEEviPT_PKS6_S9_T0_T1_SB_SB_ --------------------------
	.section	.text._ZN2at6native12cross_kernelIN3c108BFloat16E16OffsetCalculatorILi3EjLb0EElEEviPT_PKS6_S9_T0_T1_SB_SB_,"ax",@progbits
	.sectioninfo	@"SHI_REGISTERS=28"
	.align	128
        .global         _ZN2at6native12cross_kernelIN3c108BFloat16E16OffsetCalculatorILi3EjLb0EElEEviPT_PKS6_S9_T0_T1_SB_SB_
        .type           _ZN2at6native12cross_kernelIN3c108BFloat16E16OffsetCalculatorILi3EjLb0EElEEviPT_PKS6_S9_T0_T1_SB_SB_,@function
        .size           _ZN2at6native12cross_kernelIN3c108BFloat16E16OffsetCalculatorILi3EjLb0EElEEviPT_PKS6_S9_T0_T1_SB_SB_,(.L_x_89 - _ZN2at6native12cross_kernelIN3c108BFloat16E16OffsetCalculatorILi3EjLb0EElEEviPT_PKS6_S9_T0_T1_SB_SB_)
        .other          _ZN2at6native12cross_kernelIN3c108BFloat16E16OffsetCalculatorILi3EjLb0EElEEviPT_PKS6_S9_T0_T1_SB_SB_,@"STO_CUDA_ENTRY STV_DEFAULT"
_ZN2at6native12cross_kernelIN3c108BFloat16E16OffsetCalculatorILi3EjLb0EElEEviPT_PKS6_S9_T0_T1_SB_SB_:
.text._ZN2at6native12cross_kernelIN3c108BFloat16E16OffsetCalculatorILi3EjLb0EElEEviPT_PKS6_S9_T0_T1_SB_SB_:
        /* <DEDUP_REMOVED lines=11> */
[----:B------:R-:W-:Y:S01]  /*00b0*/  MOV R2, 0x1 ;  /* 0x0000000100027802 */ /* 0x000fe20000000f00 */
[----:B------:R-:W-:Y:S01]  /*00c0*/  IMAD.MOV.U32 R15, RZ, RZ, c[0x0][0x3e8] ;  /* 0x0000fa00ff0f7624 */ /* 0x000fe200078e00ff */
[----:B------:R-:W-:Y:S01]  /*00d0*/  MOV R3, c[0x0][0x3e0] ;  /* 0x0000f80000037a02 */ /* 0x000fe20000000f00 */
[----:B------:R-:W-:Y:S01]  /*00e0*/  ULDC.64 UR6, c[0x0][0x118] ;  /* 0x0000460000067ab9 */ /* 0x000fe20000000a00 */
[----:B------:R-:W-:Y:S02]  /*00f0*/  MOV R12, R10 ;  /* 0x0000000a000c7202 */ /* 0x000fe40000000f00 */
[----:B------:R-:W-:Y:S02]  /*0100*/  SHF.L.U32 R17, R19, 0x1, RZ ;  /* 0x0000000113117819 */ /* 0x000fe400000006ff */
[----:B------:R-:W-:Y:S02]  /*0110*/  ISETP.NE.AND P1, PT, RZ, c[0x0][0x180], PT ;  /* 0x00006000ff007a0c */ /* 0x000fe40003f25270 */
[----:B------:R-:W-:-:S02]  /*0120*/  MOV R18, c[0x0][0x0] ;  /* 0x0000000000127a02 */ /* 0x000fc40000000f00 */
[-C--:B------:R-:W-:Y:S02]  /*0130*/  SHF.L.U64.HI R19, R19, R2.reuse, c[0x0][0x3f4] ;  /* 0x0000fd0013137619 */ /* 0x080fe40000010202 */
[CC--:B------:R-:W-:Y:S02]  /*0140*/  SHF.L.U64.HI R0, R3.reuse, R2.reuse, c[0x0][0x3e4] ;  /* 0x0000f90003007619 */ /* 0x0c0fe40000010202 */
[----:B------:R-:W-:Y:S02]  /*0150*/  SHF.L.U32 R10, R3, 0x1, RZ ;  /* 0x00000001030a7819 */ /* 0x000fe400000006ff */
[----:B------:R-:W-:Y:S02]  /*0160*/  SHF.L.U64.HI R13, R15, R2, c[0x0][0x3ec] ;  /* 0x0000fb000f0d7619 */ /* 0x000fe40000010202 */
.L_x_6:
[----:B------:R-:W-:Y:S01]  /*0170*/  HFMA2.MMA R16, -RZ, RZ, 0, 0 ;  /* 0x00000000ff107435 */ /* 0x000fe200000001ff */
[----:B------:R-:W-:Y:S01]  /*0180*/  IMAD.MOV.U32 R2, RZ, RZ, RZ ;  /* 0x000000ffff027224 */ /* 0x000fe200078e00ff */
[----:B------:R-:W-:Y:S01]  /*0190*/  MOV R14, RZ ;  /* 0x000000ff000e7202 */ /* 0x000fe20000000f00 */
[----:B------:R-:W-:Y:S05]  /*01a0*/  @!P1 BRA `(.L_x_4) ;  /* 0x0000111000009947 */ /* 0x000fea0003800000 */
[----:B------:R-:W-:Y:S01]  /*01b0*/  MOV R2, RZ ;  /* 0x000000ff00027202 */ /* 0x000fe20000000f00 */
[----:B------:R-:W-:-:S04]  /*01c0*/  IMAD.MOV.U32 R3, RZ, RZ, R12 ;  /* 0x000000ffff037224 */ /* 0x000fc800078e000c */
[----:B------:R-:W-:-:S05]  /*01d0*/  IMAD.HI.U32 R2, R12, c[0x0][0x188], R2 ;  /* 0x000062000c027a27 */ /* 0x000fca00078e0002 */
[----:B------:R-:W-:Y:S02]  /*01e0*/  SHF.R.U32.HI R6, RZ, c[0x0][0x18c], R2 ;  /* 0x00006300ff067a19 */ /* 0x000fe40000011602 */
[----:B------:R-:W-:Y:S02]  /*01f0*/  MOV R2, 0x1 ;  /* 0x0000000100027802 */ /* 0x000fe40000000f00 */
[----:B------:R-:W-:Y:S02]  /*0200*/  IADD3 R3, -R6, RZ, RZ ;  /* 0x000000ff06037210 */ /* 0x000fe40007ffe1ff */
[----:B------:R-:W-:-:S03]  /*0210*/  ISETP.NE.AND P0, PT, R2, c[0x0][0x180], PT ;  /* 0x0000600002007a0c */ /* 0x000fc60003f05270 */
[----:B------:R-:W-:-:S04]  /*0220*/  IMAD R2, R3, c[0x0][0x184], R12 ;  /* 0x0000610003027a24 */ /* 0x000fc800078e020c */
[C---:B------:R-:W-:Y:S02]  /*0230*/  IMAD R14, R2.reuse, c[0x0][0x2b0], RZ ;  /* 0x0000ac00020e7a24 */ /* 0x040fe400078e02ff */
[C---:B------:R-:W-:Y:S02]  /*0240*/  IMAD R16, R2.reuse, c[0x0][0x2b4], RZ ;  /* 0x0000ad0002107a24 */ /* 0x040fe400078e02ff */
[----:B------:R-:W-:Y:S02]  /*0250*/  IMAD R2, R2, c[0x0][0x2b8], RZ ;  /* 0x0000ae0002027a24 */ /* 0x000fe400078e02ff */
[----:B------:R-:W-:Y:S05]  /*0260*/  @!P0 BRA `(.L_x_4) ;  /* 0x0000105000008947 */ /* 0x000fea0003800000 */
[----:B------:R-:W-:Y:S01]  /*0270*/  HFMA2.MMA R4, -RZ, RZ, 0, 0 ;  /* 0x00000000ff047435 */ /* 0x000fe200000001ff */
[----:B------:R-:W-:-:S09]  /*0280*/  IMAD.MOV.U32 R5, RZ, RZ, R6 ;  /* 0x000000ffff057224 */ /* 0x000fd200078e0006 */
[----:B------:R-:W-:-:S05]  /*0290*/  IMAD.HI.U32 R3, R6, c[0x0][0x194], R4 ;  /* 0x0000650006037a27 */ /* 0x000fca00078e0004 */
[----:B------:R-:W-:Y:S02]  /*02a0*/  SHF.R.U32.HI R7, RZ, c[0x0][0x198], R3 ;  /* 0x00006600ff077a19 */ /* 0x000fe40000011603 */
[----:B------:R-:W-:Y:S02]  /*02b0*/  MOV R3, c[0x0][0x180] ;  /* 0x0000600000037a02 */ /* 0x000fe40000000f00 */
[----:B------:R-:W-:Y:S02]  /*02c0*/  IADD3 R5, -R7, RZ, RZ ;  /* 0x000000ff07057210 */ /* 0x000fe40007ffe1ff */
[----:B------:R-:W-:-:S03]  /*02d0*/  ISETP.NE.AND P0, PT, R3, 0x2, PT ;  /* 0x000000020300780c */ /* 0x000fc60003f05270 */
[----:B------:R-:W-:-:S04]  /*02e0*/  IMAD R5, R5, c[0x0][0x190], R6 ;  /* 0x0000640005057a24 */ /* 0x000fc800078e0206 */
[C---:B------:R-:W-:Y:S02]  /*02f0*/  IMAD R14, R5.reuse, c[0x0][0x2bc], R14 ;  /* 0x0000af00050e7a24 */ /* 0x040fe400078e020e */
[C---:B------:R-:W-:Y:S02]  /*0300*/  IMAD R16, R5.reuse, c[0x0][0x2c0], R16 ;  /* 0x0000b00005107a24 */ /* 0x040fe400078e0210 */
[----:B------:R-:W-:Y:S02]  /*0310*/  IMAD R2, R5, c[0x0][0x2c4], R2 ;  /* 0x0000b10005027a24 */ /* 0x000fe400078e0202 */
        /* <DEDUP_REMOVED lines=46> */
[----:B------:R-:W-:Y:S01]  /*0600*/  IMAD.MOV.U32 R5, RZ, RZ, R7 ;  /* 0x000000ffff057224 */ /* 0x000fe200078e0007 */
[----:B------:R-:W-:-:S08]  /*0610*/  ISETP.NE.AND P0, PT, R3, 0x7, PT ;  /* 0x000000070300780c */ /* 0x000fd00003f05270 */
        /* <DEDUP_REMOVED lines=184> */
[----:B------:R-:W-:Y:S02]  /*11a0*/  ISETP.NE.AND P0, PT, R3, 0x18, PT ;  /* 0x000000180300780c */ /* 0x000fe40003f05270 */
[----:B------:R-:W-:Y:S02]  /*11b0*/  MOV R4, RZ ;  /* 0x000000ff00047202 */ /* 0x000fe40000000f00 */
[----:B------:R-:W-:-:S05]  /*11c0*/  MOV R5, R9 ;  /* 0x0000000900057202 */ /* 0x000fca0000000f00 */
[----:B------:R-:W-:-:S05]  /*11d0*/  IMAD.HI.U32 R4, R9, c[0x0][0x29c], R4 ;  /* 0x0000a70009047a27 */ /* 0x000fca00078e0004 */
[----:B------:R-:W-:Y:S01]  /*11e0*/  SHF.R.U32.HI R5, RZ, c[0x0][0x2a0], R4 ;  /* 0x0000a800ff057a19 */ /* 0x000fe20000011604 */
[----:B------:R-:W-:-:S03]  /*11f0*/  @P0 IMAD.MOV.U32 R4, RZ, RZ, RZ ;  /* 0x000000ffff040224 */ /* 0x000fc600078e00ff */
[C---:B------:R-:W-:Y:S01]  /*1200*/  IADD3 R6, -R5.reuse, RZ, RZ ;  /* 0x000000ff05067210 */ /* 0x040fe20007ffe1ff */
[----:B------:R-:W-:-:S05]  /*1210*/  @P0 IMAD.HI.U32 R3, R5, c[0x0][0x2a8], R4 ;  /* 0x0000aa0005030a27 */ /* 0x000fca00078e0004 */
[----:B------:R-:W-:Y:S01]  /*1220*/  @P0 SHF.R.U32.HI R4, RZ, c[0x0][0x2ac], R3 ;  /* 0x0000ab00ff040a19 */ /* 0x000fe20000011603 */
[----:B------:R-:W-:-:S03]  /*1230*/  IMAD R3, R6, c[0x0][0x298], R9 ;  /* 0x0000a60006037a24 */ /* 0x000fc600078e0209 */
[----:B------:R-:W-:Y:S01]  /*1240*/  @P0 IADD3 R4, -R4, RZ, RZ ;  /* 0x000000ff04040210 */ /* 0x000fe20007ffe1ff */
[C---:B------:R-:W-:Y:S02]  /*1250*/  IMAD R14, R3.reuse, c[0x0][0x3c4], R14 ;  /* 0x0000f100030e7a24 */ /* 0x040fe400078e020e */
[C---:B------:R-:W-:Y:S02]  /*1260*/  IMAD R16, R3.reuse, c[0x0][0x3c8], R16 ;  /* 0x0000f20003107a24 */ /* 0x040fe400078e0210 */
[----:B------:R-:W-:Y:S02]  /*1270*/  @P0 IMAD R5, R4, c[0x0][0x2a4], R5 ;  /* 0x0000a90004050a24 */ /* 0x000fe400078e0205 */
[----:B------:R-:W-:Y:S02]  /*1280*/  IMAD R2, R3, c[0x0][0x3cc], R2 ;  /* 0x0000f30003027a24 */ /* 0x000fe400078e0202 */
[C---:B------:R-:W-:Y:S02]  /*1290*/  @P0 IMAD R14, R5.reuse, c[0x0][0x3d0], R14 ;  /* 0x0000f400050e0a24 */ /* 0x040fe400078e020e */
[----:B------:R-:W-:-:S02]  /*12a0*/  @P0 IMAD R16, R5, c[0x0][0x3d4], R16 ;  /* 0x0000f50005100a24 */ /* 0x000fc400078e0210 */
[----:B------:R-:W-:-:S05]  /*12b0*/  @P0 IMAD R2, R5, c[0x0][0x3d8], R2 ;  /* 0x0000f60005020a24 */ /* 0x000fca00078e0202 */
.L_x_4:
[----:B------:R-:W-:Y:S02]  /*12c0*/  IADD3 R2, P0, R2, R17, RZ ;  /* 0x0000001102027210 */ /* 0x000fe40007f1e0ff */
[----:B------:R-:W-:-:S03]  /*12d0*/  IADD3 R5, P2, R16, c[0x0][0x3e8], RZ ;  /* 0x0000fa0010057a10 */ /* 0x000fc60007f5e0ff */
[----:B------:R-:W-:Y:S01]  /*12e0*/  IMAD.X R3, RZ, RZ, R19, P0 ;  /* 0x000000ffff037224 */ /* 0x000fe200000e0613 */
[----:B------:R-:W-:Y:S02]  /*12f0*/  IADD3.X R8, RZ, c[0x0][0x3ec], RZ, P2, !PT ;  /* 0x0000fb00ff087a10 */ /* 0x000fe400017fe4ff */
[C---:B------:R-:W-:Y:S02]  /*1300*/  LEA R4, P2, R5.reuse, c[0x0][0x170], 0x1 ;  /* 0x00005c0005047a11 */ /* 0x040fe400078408ff */
[C---:B------:R-:W-:Y:S02]  /*1310*/  LEA R6, P0, R2.reuse, c[0x0][0x178], 0x1 ;  /* 0x00005e0002067a11 */ /* 0x040fe400078008ff */
[----:B------:R-:W-:Y:S02]  /*1320*/  LEA.HI.X R5, R5, c[0x0][0x174], R8, 0x1, P2 ;  /* 0x00005d0005057a11 */ /* 0x000fe400010f0c08 */
[----:B------:R-:W-:Y:S02]  /*1330*/  LEA.HI.X R7, R2, c[0x0][0x17c], R3, 0x1, P0 ;  /* 0x00005f0002077a11 */ /* 0x000fe400000f0c03 */
[----:B------:R-:W-:-:S02]  /*1340*/  LEA R8, P0, R15, R4, 0x1 ;  /* 0x000000040f087211 */ /* 0x000fc400078008ff */
[----:B------:R-:W-:Y:S01]  /*1350*/  IADD3 R2, P2, R6, -R17, RZ ;  /* 0x8000001106027210 */ /* 0x000fe20007f5e0ff */
[----:B------:R-:W2:Y:S01]  /*1360*/  LDG.E.U16 R4, [R4.64] ;  /* 0x0000000604047981 */ /* 0x000ea2000c1e1500 */
[----:B------:R-:W-:Y:S02]  /*1370*/  IADD3.X R9, R13, R5, RZ, P0, !PT ;  /* 0x000000050d097210 */ /* 0x000fe400007fe4ff */
[----:B------:R-:W-:Y:S01]  /*1380*/  IADD3.X R3, R7, ~R19, RZ, P2, !PT ;  /* 0x8000001307037210 */ /* 0x000fe200017fe4ff */
[----:B------:R-:W3:Y:S01]  /*1390*/  LDG.E.U16 R6, [R6.64] ;  /* 0x0000000606067981 */ /* 0x000ee2000c1e1500 */
[----:B------:R-:W-:-:S03]  /*13a0*/  MOV R25, 0x2 ;  /* 0x0000000200197802 */ /* 0x000fc60000000f00 */
[----:B------:R-:W4:Y:S04]  /*13b0*/  LDG.E.U16 R8, [R8.64] ;  /* 0x0000000608087981 */ /* 0x000f28000c1e1500 */
[----:B------:R2:W5:Y:S01]  /*13c0*/  LDG.E.U16 R24, [R2.64] ;  /* 0x0000000602187981 */ /* 0x000562000c1e1500 */
[----:B------:R-:W-:Y:S01]  /*13d0*/  IADD3 R20, P0, R2, -R17, RZ ;  /* 0x8000001102147210 */ /* 0x000fe20007f1e0ff */
[----:B------:R-:W-:-:S04]  /*13e0*/  IMAD.WIDE.U32 R22, R16, R25, c[0x0][0x170] ;  /* 0x00005c0010167625 */ /* 0x000fc800078e0019 */
[----:B------:R-:W-:Y:S02]  /*13f0*/  IMAD.X R21, R3, 0x1, ~R19, P0 ;  /* 0x0000000103157824 */ /* 0x000fe400000e0e13 */
[----:B------:R-:W5:Y:S04]  /*1400*/  LDG.E.U16 R22, [R22.64] ;  /* 0x0000000616167981 */ /* 0x000f68000c1e1500 */
[----:B------:R-:W5:Y:S01]  /*1410*/  LDG.E.U16 R20, [R20.64] ;  /* 0x0000000614147981 */ /* 0x000f62000c1e1500 */
        /* <DEDUP_REMOVED lines=13> */
[----:B------:R-:W-:Y:S01]  /*14f0*/  FMUL.FTZ R8, R8, R7 ;  /* 0x0000000708087220 */ /* 0x000fe20000410000 */
[----:B------:R-:W-:Y:S01]  /*1500*/  F2FP.BF16.PACK_AB R9, RZ, R9 ;  /* 0x00000009ff09723e */ /* 0x000fe200000010ff */
[----:B------:R-:W-:-:S03]  /*1510*/  FMUL.FTZ R7, R2, R7 ;  /* 0x0000000702077220 */ /* 0x000fc60000410000 */
[----:B------:R-:W-:Y:S02]  /*1520*/  F2FP.BF16.PACK_AB R5, R8, R5 ;  /* 0x000000050805723e */ /* 0x000fe400000010ff */
        /* <DEDUP_REMOVED lines=8> */
[----:B------:R-:W-:Y:S02]  /*15b0*/  PRMT R6, RZ, 0x7610, R9 ;  /* 0x00007610ff067816 */ /* 0x000fe40000000009 */
[----:B------:R-:W-:Y:S02]  /*15c0*/  PRMT R14, R5, 0x7610, R14 ;  /* 0x00007610050e7816 */ /* 0x000fe4000000000e */
[----:B------:R-:W-:Y:S01]  /*15d0*/  IADD3 R4, P0, R2, R10, RZ ;  /* 0x0000000a02047210 */ /* 0x000fe20007f1e0ff */
[----:B------:R-:W-:Y:S02]  /*15e0*/  FADD.FTZ R7, R6, -R7 ;  /* 0x8000000706077221 */ /* 0x000fe40000010000 */
[----:B------:R0:W-:Y:S01]  /*15f0*/  STG.E.U16 [R2.64], R14 ;  /* 0x0000000e02007986 */ /* 0x0001e2000c101506 */
[----:B------:R-:W-:-:S02]  /*1600*/  IADD3.X R5, R3, R0, RZ, P0, !PT ;  /* 0x0000000003057210 */ /* 0x000fc400007fe4ff */
[----:B------:R-:W-:Y:S02]  /*1610*/  IADD3 R6, P0, R4, R10, RZ ;  /* 0x0000000a04067210 */ /* 0x000fe40007f1e0ff */
[----:B------:R-:W-:Y:S02]  /*1620*/  F2FP.BF16.PACK_AB R8, RZ, R7 ;  /* 0x00000007ff08723e */ /* 0x000fe400000010ff */
[----:B------:R-:W-:Y:S02]  /*1630*/  IADD3.X R7, R5, R0, RZ, P0, !PT ;  /* 0x0000000005077210 */ /* 0x000fe400007fe4ff */
[----:B0-----:R-:W-:Y:S01]  /*1640*/  PRMT R3, R9, 0x7610, R3 ;  /* 0x0000761009037816 */ /* 0x001fe20000000003 */
[----:B------:R-:W-:-:S05]  /*1650*/  IMAD R9, R18, c[0x0][0xc], RZ ;  /* 0x0000030012097a24 */ /* 0x000fca00078e02ff */
[----:B------:R-:W-:Y:S01]  /*1660*/  IADD3 R12, P0, R9, R12, RZ ;  /* 0x0000000c090c7210 */ /* 0x000fe20007f1e0ff */
[----:B------:R0:W-:Y:S03]  /*1670*/  STG.E.U16 [R4.64], R3 ;  /* 0x0000000304007986 */ /* 0x0001e6000c101506 */
[----:B------:R-:W-:Y:S01]  /*1680*/  IADD3.X R11, RZ, R11, RZ, P0, !PT ;  /* 0x0000000bff0b7210 */ /* 0x000fe200007fe4ff */
[----:B------:R0:W-:Y:S01]  /*1690*/  STG.E.U16 [R6.64], R8 ;  /* 0x0000000806007986 */ /* 0x0001e2000c101506 */
[----:B------:R-:W-:-:S04]  /*16a0*/  ISETP.GE.U32.AND P0, PT, R12, c[0x0][0x160], PT ;  /* 0x000058000c007a0c */ /* 0x000fc80003f06070 */
[----:B------:R-:W-:-:S13]  /*16b0*/  ISETP.GE.AND.EX P0, PT, R11, UR4, PT, P0 ;  /* 0x000000040b007c0c */ /* 0x000fda000bf06300 */
[----:B0-----:R-:W-:Y:S01]  /*16c0*/  @P0 CALL.REL.NOINC `(.L_x_5) ;  /* 0x0000001000000944 */ /* 0x001fe20003c00000 */
[----:B------:R-:W-:Y:S05]  /*16d0*/  BRA `(.L_x_6) ;  /* 0xffffea9000007947 */ /* 0x000fea000383ffff */
.L_x_5:
[----:B------:R-:W-:Y:S05]  /*16e0*/  EXIT ;  /* 0x000000000000794d */ /* 0x000fea0003800000 */
.L_x_7:
        /* <DEDUP_REMOVED lines=9> */
.L_x_89:


//--------------------- .text._ZN2at6native12cross_kernelIN3c104HalfE16OffsetCalculatorILi3EjLb0EEiEEviPT_PKS6_S9_T0_T1_SB_SB_ --------------------------
	.section	.text._ZN2at6native12cross_kernelIN3c104HalfE16OffsetCalculatorILi3EjLb0EEiEEviPT_PKS6_S9_T0_T1_SB_SB_,"ax",@progbits
	.sectioninfo	@"SHI_REGISTERS=27"
	.align	128
        .global         _ZN2at6native12cross_kernelIN3c104HalfE16OffsetCalculatorILi3EjLb0EEiEEviPT_PKS6_S9_T0_T1_SB_SB_
        .type           _ZN2at6native12cross_kernelIN3c104HalfE16OffsetCalculatorILi3EjLb0EEiEEviPT_PKS6_S9_T0_T1_SB_SB_,@function
        .size           _ZN2at6native12cross_kernelIN3c104HalfE16OffsetCalculatorILi3EjLb0EEiEEviPT_PKS6_S9_T0_T1_SB_SB_,(.L_x_90 - _ZN2at6native12cross_kernelIN3c104HalfE16OffsetCalculatorILi3EjLb0EEiEEviPT_PKS6_S9_T0_T1_SB_SB_)
        .other          _ZN2at6native12cross_kernelIN3c104HalfE16OffsetCalculatorILi3EjLb0EEiEEviPT_PKS6_S9_T0_T1_SB_SB_,@"STO_CUDA_ENTRY STV_DEFAULT"
_ZN2at6native12cross_kernelIN3c104HalfE16OffsetCalculatorILi3EjLb0EEiEEviPT_PKS6_S9_T0_T1_SB_SB_:
.text._ZN2at6native12cross_kernelIN3c104HalfE16OffsetCalculatorILi3EjLb0EEiEEviPT_PKS6_S9_T0_T1_SB_SB_:
        /* <DEDUP_REMOVED lines=10> */
[----:B------:R-:W-:Y:S01]  /*00a0*/  MOV R18, c[0x0][0x3e4] ;  /* 0x0000f90000127a02 */ /* 0x000fe20000000f00 */
[----:B------:R-:W-:Y:S01]  /*00b0*/  ULDC.64 UR6, c[0x0][0x118] ;  /* 0x0000460000067ab9 */ /* 0x000fe20000000a00 */
[----:B------:R-:W-:Y:S02]  /*00c0*/  MOV R19, c[0x0][0x3e0] ;  /* 0x0000f80000137a02 */ /* 0x000fe40000000f00 */
[----:B------:R-:W-:Y:S02]  /*00d0*/  MOV R4, R2 ;  /* 0x0000000200047202 */ /* 0x000fe40000000f00 */
[----:B------:R-:W-:Y:S02]  /*00e0*/  ISETP.NE.AND P1, PT, RZ, c[0x0][0x180], PT ;  /* 0x00006000ff007a0c */ /* 0x000fe40003f25270 */
[----:B------:R-:W-:Y:S02]  /*00f0*/  MOV R20, c[0x0][0x0] ;  /* 0x0000000000147a02 */ /* 0x000fe40000000f00 */
[----:B------:R-:W-:-:S02]  /*0100*/  SHF.L.U32 R2, R18, 0x1, RZ ;  /* 0x0000000112027819 */ /* 0x000fc400000006ff */
[----:B------:R-:W-:-:S04]  /*0110*/  SHF.L.U32 R0, R19, 0x1, RZ ;  /* 0x0000000113007819 */ /* 0x000fc800000006ff */
.L_x_10:
[----:B------:R-:W-:Y:S01]  /*0120*/  HFMA2.MMA R9, -RZ, RZ, 0, 0 ;  /* 0x00000000ff097435 */ /* 0x000fe200000001ff */
[----:B------:R-:W-:Y:S01]  /*0130*/  MOV R7, RZ ;  /* 0x000000ff00077202 */ /* 0x000fe20000000f00 */
[----:B------:R-:W-:Y:S01]  /*0140*/  IMAD.MOV.U32 R5, RZ, RZ, RZ ;  /* 0x000000ffff057224 */ /* 0x000fe200078e00ff */
[----:B------:R-:W-:Y:S05]  /*0150*/  @!P1 BRA `(.L_x_8) ;  /* 0x0000105000009947 */ /* 0x000fea0003800000 */
[----:B------:R-:W-:Y:S02]  /*0160*/  MOV R6, RZ ;  /* 0x000000ff00067202 */ /* 0x000fe40000000f00 */
[----:B------:R-:W-:-:S05]  /*0170*/  MOV R7, R4 ;  /* 0x0000000400077202 */ /* 0x000fca0000000f00 */
[----:B------:R-:W-:Y:S01]  /*0180*/  IMAD.HI.U32 R5, R4, c[0x0][0x188], R6 ;  /* 0x0000620004057a27 */ /* 0x000fe200078e0006 */
[----:B------:R-:W-:-:S04]  /*0190*/  MOV R6, c[0x0][0x180] ;  /* 0x0000600000067a02 */ /* 0x000fc80000000f00 */
[----:B------:R-:W-:Y:S02]  /*01a0*/  ISETP.NE.AND P0, PT, R6, 0x1, PT ;  /* 0x000000010600780c */ /* 0x000fe40003f05270 */
[----:B------:R-:W-:-:S04]  /*01b0*/  SHF.R.U32.HI R11, RZ, c[0x0][0x18c], R5 ;  /* 0x00006300ff0b7a19 */ /* 0x000fc80000011605 */
[----:B------:R-:W-:-:S05]  /*01c0*/  IADD3 R9, -R11, RZ, RZ ;  /* 0x000000ff0b097210 */ /* 0x000fca0007ffe1ff */
        /* <DEDUP_REMOVED lines=237> */
[----:B------:R-:W-:Y:S02]  /*10a0*/  ISETP.NE.AND P0, PT, R6, 0x18, PT ;  /* 0x000000180600780c */ /* 0x000fe40003f05270 */
[----:B------:R-:W-:-:S07]  /*10b0*/  MOV R11, R15 ;  /* 0x0000000f000b7202 */ /* 0x000fce0000000f00 */
        /* <DEDUP_REMOVED lines=15> */
.L_x_8:
        /* <DEDUP_REMOVED lines=9> */
[----:B------:R-:W-:Y:S02]  /*1240*/  LEA R14, P3, R15, c[0x0][0x178], 0x1 ;  /* 0x00005e000f0e7a11 */ /* 0x000fe400078608ff */
[----:B------:R-:W-:Y:S02]  /*1250*/  LEA.HI.X.SX32 R11, R0, RZ, 0x1, P0 ;  /* 0x000000ff000b7211 */ /* 0x000fe400000f0eff */
[----:B------:R-:W-:Y:S02]  /*1260*/  LEA.HI.X.SX32 R13, R18, RZ, 0x1, P2 ;  /* 0x000000ff120d7211 */ /* 0x000fe400010f0eff */
[----:B------:R-:W-:-:S02]  /*1270*/  LEA R10, P0, R8, c[0x0][0x170], 0x1 ;  /* 0x00005c00080a7a11 */ /* 0x000fc400078008ff */
[----:B------:R-:W-:Y:S02]  /*1280*/  LEA R12, P2, R6, c[0x0][0x178], 0x1 ;  /* 0x00005e00060c7a11 */ /* 0x000fe400078408ff */
[----:B------:R-:W-:Y:S02]  /*1290*/  LEA.HI.X R15, R15, c[0x0][0x17c], R16, 0x1, P3 ;  /* 0x00005f000f0f7a11 */ /* 0x000fe400018f0c10 */
[----:B------:R-:W-:Y:S02]  /*12a0*/  LEA.HI.X R11, R8, c[0x0][0x174], R11, 0x1, P0 ;  /* 0x00005d00080b7a11 */ /* 0x000fe400000f0c0b */
[----:B------:R-:W-:Y:S01]  /*12b0*/  LEA.HI.X R13, R6, c[0x0][0x17c], R13, 0x1, P2 ;  /* 0x00005f00060d7a11 */ /* 0x000fe200010f0c0d */
[----:B------:R-:W3:Y:S01]  /*12c0*/  LDG.E.U16 R14, [R14.64] ;  /* 0x000000060e0e7981 */ /* 0x000ee2000c1e1500 */
[----:B------:R-:W-:-:S03]  /*12d0*/  MOV R6, 0x2 ;  /* 0x0000000200067802 */ /* 0x000fc60000000f00 */
[----:B------:R-:W4:Y:S04]  /*12e0*/  LDG.E.U16 R10, [R10.64] ;  /* 0x000000060a0a7981 */ /* 0x000f28000c1e1500 */
[----:B------:R-:W5:Y:S01]  /*12f0*/  LDG.E.U16 R12, [R12.64] ;  /* 0x000000060c0c7981 */ /* 0x000f62000c1e1500 */
[----:B------:R-:W-:-:S04]  /*1300*/  IMAD.WIDE.U32 R8, R9, R6, c[0x0][0x178] ;  /* 0x00005e0009087625 */ /* 0x000fc800078e0006 */
[----:B------:R-:W-:Y:S02]  /*1310*/  IMAD.WIDE.U32 R16, R7, R6, c[0x0][0x170] ;  /* 0x00005c0007107625 */ /* 0x000fe400078e0006 */
[----:B------:R-:W5:Y:S04]  /*1320*/  LDG.E.U16 R8, [R8.64] ;  /* 0x0000000608087981 */ /* 0x000f68000c1e1500 */
[----:B------:R-:W5:Y:S01]  /*1330*/  LDG.E.U16 R16, [R16.64] ;  /* 0x0000000610107981 */ /* 0x000f62000c1e1500 */
[----:B--2---:R-:W-:Y:S02]  /*1340*/  HADD2.F32 R7, -RZ, R22.H0_H0 ;  /* 0x20000016ff077230 */ /* 0x004fe40000004100 */
[----:B---3--:R-:W-:Y:S02]  /*1350*/  HADD2.F32 R24, -RZ, R14.H0_H0 ;  /* 0x2000000eff187230 */ /* 0x008fe40000004100 */
[----:B----4-:R-:W-:-:S02]  /*1360*/  HADD2.F32 R21, -RZ, R10.H0_H0 ;  /* 0x2000000aff157230 */ /* 0x010fc40000004100 */
[----:B-----5:R-:W-:Y:S01]  /*1370*/  HADD2.F32 R14, -RZ, R12.H0_H0 ;  /* 0x2000000cff0e7230 */ /* 0x020fe20000004100 */
[----:B------:R-:W-:-:S04]  /*1380*/  FMUL.FTZ R10, R7, R24 ;  /* 0x00000018070a7220 */ /* 0x000fc80000410000 */
[----:B------:R-:W-:-:S05]  /*1390*/  FMUL.FTZ R11, R21, R14 ;  /* 0x0000000e150b7220 */ /* 0x000fca0000410000 */
[----:B------:R-:W-:Y:S01]  /*13a0*/  F2FP.PACK_AB R10, R11, R10 ;  /* 0x0000000a0b0a723e */ /* 0x000fe200000000ff */
[----:B------:R-:W-:Y:S02]  /*13b0*/  HADD2.F32 R12, -RZ, R8.H0_H0 ;  /* 0x20000008ff0c7230 */ /* 0x000fe40000004100 */
[----:B------:R-:W-:Y:S02]  /*13c0*/  HADD2.F32 R11, -RZ, R16.H0_H0 ;  /* 0x20000010ff0b7230 */ /* 0x000fe40000004100 */
[--C-:B------:R-:W-:Y:S02]  /*13d0*/  HADD2.F32 R8, -RZ, R10.reuse.H0_H0 ;  /* 0x2000000aff087230 */ /* 0x100fe40000004100 */
[----:B------:R-:W-:Y:S01]  /*13e0*/  HADD2.F32 R9, -RZ, R10.H1_H1 ;  /* 0x3000000aff097230 */ /* 0x000fe20000004100 */
[----:B------:R-:W-:Y:S02]  /*13f0*/  FMUL.FTZ R21, R21, R12 ;  /* 0x0000000c15157220 */ /* 0x000fe40000410000 */
[----:B------:R-:W-:-:S02]  /*1400*/  FMUL.FTZ R24, R24, R11 ;  /* 0x0000000b18187220 */ /* 0x000fc40000410000 */
[----:B------:R-:W-:-:S03]  /*1410*/  FADD.FTZ R10, R8, -R9 ;  /* 0x80000009080a7221 */ /* 0x000fc60000010000 */
[----:B------:R-:W-:Y:S02]  /*1420*/  F2FP.PACK_AB R24, RZ, R24 ;  /* 0x00000018ff18723e */ /* 0x000fe400000000ff */
[----:B------:R-:W-:-:S03]  /*1430*/  F2FP.PACK_AB R10, R21, R10 ;  /* 0x0000000a150a723e */ /* 0x000fc600000000ff */
[----:B------:R-:W-:Y:S02]  /*1440*/  HADD2.F32 R9, -RZ, R24.H0_H0 ;  /* 0x20000018ff097230 */ /* 0x000fe40000004100 */
[----:B------:R-:W-:Y:S01]  /*1450*/  HADD2.F32 R8, -RZ, R10.H1_H1 ;  /* 0x3000000aff087230 */ /* 0x000fe20000004100 */
[----:B------:R-:W-:Y:S02]  /*1460*/  FMUL.FTZ R7, R7, R12 ;  /* 0x0000000c07077220 */ /* 0x000fe40000410000 */
[----:B------:R-:W-:Y:S02]  /*1470*/  FMUL.FTZ R11, R14, R11 ;  /* 0x0000000b0e0b7220 */ /* 0x000fe40000410000 */
[----:B------:R-:W-:Y:S01]  /*1480*/  FADD.FTZ R8, R8, -R9 ;  /* 0x8000000908087221 */ /* 0x000fe20000010000 */
[----:B------:R-:W-:-:S04]  /*1490*/  F2FP.PACK_AB R7, RZ, R7 ;  /* 0x00000007ff07723e */ /* 0x000fc800000000ff */
[----:B------:R-:W-:Y:S01]  /*14a0*/  F2FP.PACK_AB R11, R11, R8 ;  /* 0x000000080b0b723e */ /* 0x000fe200000000ff */
[----:B------:R-:W-:Y:S01]  /*14b0*/  IMAD.WIDE.U32 R8, R5, R6, c[0x0][0x168] ;  /* 0x00005a0005087625 */ /* 0x000fe200078e0006 */
[----:B------:R-:W-:-:S03]  /*14c0*/  HADD2.F32 R14, -RZ, R7.H0_H0 ;  /* 0x20000007ff0e7230 */ /* 0x000fc60000004100 */
[----:B------:R-:W-:-:S05]  /*14d0*/  HADD2.F32 R5, -RZ, R11.H1_H1 ;  /* 0x3000000bff057230 */ /* 0x000fca0000004100 */
[----:B------:R-:W-:Y:S02]  /*14e0*/  FADD.FTZ R5, R5, -R14 ;  /* 0x8000000e05057221 */ /* 0x000fe40000010000 */
[----:B------:R-:W-:-:S03]  /*14f0*/  IMAD.WIDE R12, R6, c[0x0][0x3dc], R8 ;  /* 0x0000f700060c7a25 */ /* 0x000fc600078e0208 */
[----:B------:R-:W-:-:S04]  /*1500*/  F2FP.PACK_AB R5, RZ, R5 ;  /* 0x00000005ff05723e */ /* 0x000fc800000000ff */
[----:B------:R-:W-:Y:S01]  /*1510*/  PRMT R14, R5, 0x7610, R14 ;  /* 0x00007610050e7816 */ /* 0x000fe2000000000e */
[----:B------:R-:W-:Y:S02]  /*1520*/  IMAD R5, R20, c[0x0][0xc], RZ ;  /* 0x0000030014057a24 */ /* 0x000fe400078e02ff */
[----:B------:R-:W-:Y:S01]  /*1530*/  IMAD.WIDE R6, R6, c[0x0][0x3dc], R12 ;  /* 0x0000f70006067a25 */ /* 0x000fe200078e020c */
[----:B------:R0:W-:Y:S02]  /*1540*/  STG.E.U16 [R8.64], R10 ;  /* 0x0000000a08007986 */ /* 0x0001e4000c101506 */
[----:B------:R-:W-:Y:S02]  /*1550*/  IADD3 R4, P0, R5, R4, RZ ;  /* 0x0000000405047210 */ /* 0x000fe40007f1e0ff */
[----:B------:R0:W-:Y:S02]  /*1560*/  STG.E.U16 [R12.64], R11 ;  /* 0x0000000b0c007986 */ /* 0x0001e4000c101506 */
[----:B------:R-:W-:-:S02]  /*1570*/  IADD3.X R3, RZ, R3, RZ, P0, !PT ;  /* 0x00000003ff037210 */ /* 0x000fc400007fe4ff */
[----:B------:R0:W-:Y:S01]  /*1580*/  STG.E.U16 [R6.64], R14 ;  /* 0x0000000e06007986 */ /* 0x0001e2000c101506 */
[----:B------:R-:W-:-:S04]  /*1590*/  ISETP.GE.U32.AND P0, PT, R4, c[0x0][0x160], PT ;  /* 0x0000580004007a0c */ /* 0x000fc80003f06070 */
[----:B------:R-:W-:-:S13]  /*15a0*/  ISETP.GE.AND.EX P0, PT, R3, UR4, PT, P0 ;  /* 0x0000000403007c0c */ /* 0x000fda000bf06300 */
[----:B0-----:R-:W-:Y:S01]  /*15b0*/  @P0 CALL.REL.NOINC `(.L_x_9) ;  /* 0x0000001000000944 */ /* 0x001fe20003c00000 */
[----:B------:R-:W-:Y:S05]  /*15c0*/  BRA `(.L_x_10) ;  /* 0xffffeb5000007947 */ /* 0x000fea000383ffff */
.L_x_9:
[----:B------:R-:W-:Y:S05]  /*15d0*/  EXIT ;  /* 0x000000000000794d */ /* 0x000fea0003800000 */
.L_x_11:
        /* <DEDUP_REMOVED lines=10> */
.L_x_90:


//--------------------- .text._ZN2at6native12cross_kernelIN3c104HalfE16OffsetCalculatorILi3EjLb0EElEEviPT_PKS6_S9_T0_T1_SB_SB_ --------------------------
	.section	.text._ZN2at6native12cross_kernelIN3c104HalfE16OffsetCalculatorILi3EjLb0EElEEviPT_PKS6_S9_T0_T1_SB_SB_,"ax",@progbits
	.sectioninfo	@"SHI_REGISTERS=28"
	.align	128
        .global         _ZN2at6native12cross_kernelIN3c104HalfE16OffsetCalculatorILi3EjLb0EElEEviPT_PKS6_S9_T0_T1_SB_SB_
        .type           _ZN2at6native12cross_kernelIN3c104HalfE16OffsetCalculatorILi3EjLb0EElEEviPT_PKS6_S9_T0_T1_SB_SB_,@function
        .size           _ZN2at6native12cross_kernelIN3c104HalfE16OffsetCalculatorILi3EjLb0EElEEviPT_PKS6_S9_T0_T1_SB_SB_,(.L_x_91 - _ZN2at6native12cross_kernelIN3c104HalfE16OffsetCalculatorILi3EjLb0EElEEviPT_PKS6_S9_T0_T1_SB_SB_)
        .other          _ZN2at6native12cross_kernelIN3c104HalfE16OffsetCalculatorILi3EjLb0EElEEviPT_PKS6_S9_T0_T1_SB_SB_,@"STO_CUDA_ENTRY STV_DEFAULT"
_ZN2at6native12cross_kernelIN3c104HalfE16OffsetCalculatorILi3EjLb0EElEEviPT_PKS6_S9_T0_T1_SB_SB_:
.text._ZN2at6native12cross_kernelIN3c104HalfE16OffsetCalculatorILi3EjLb0EElEEviPT_PKS6_S9_T0_T1_SB_SB_:
        /* <DEDUP_REMOVED lines=11> */
[----:B------:R-:W-:Y:S01]  /*00b0*/  IMAD.MOV.U32 R2, RZ, RZ, 0x1 ;  /* 0x00000001ff027424 */ /* 0x000fe200078e00ff */
[----:B------:R-:W-:Y:S01]  /*00c0*/  MOV R3, c[0x0][0x3e0] ;  /* 0x0000f80000037a02 */ /* 0x000fe20000000f00 */
[----:B------:R-:W-:Y:S01]  /*00d0*/  ULDC.64 UR6, c[0x0][0x118] ;  /* 0x0000460000067ab9 */ /* 0x000fe20000000a00 */
[----:B------:R-:W-:Y:S01]  /*00e0*/  MOV R15, c[0x0][0x3e8] ;  /* 0x0000fa00000f7a02 */ /* 0x000fe20000000f00 */
[----:B------:R-:W-:Y:S01]  /*00f0*/  IMAD.SHL.U32 R17, R19, 0x2, RZ ;  /* 0x0000000213117824 */ /* 0x000fe200078e00ff */
[----:B------:R-:W-:Y:S02]  /*0100*/  MOV R12, R10 ;  /* 0x0000000a000c7202 */ /* 0x000fe40000000f00 */
[----:B------:R-:W-:Y:S02]  /*0110*/  ISETP.NE.AND P1, PT, RZ, c[0x0][0x180], PT ;  /* 0x00006000ff007a0c */ /* 0x000fe40003f25270 */
[----:B------:R-:W-:-:S02]  /*0120*/  MOV R18, c[0x0][0x0] ;  /* 0x0000000000127a02 */ /* 0x000fc40000000f00 */
[-C--:B------:R-:W-:Y:S02]  /*0130*/  SHF.L.U64.HI R19, R19, R2.reuse, c[0x0][0x3f4] ;  /* 0x0000fd0013137619 */ /* 0x080fe40000010202 */
[CC--:B------:R-:W-:Y:S02]  /*0140*/  SHF.L.U64.HI R0, R3.reuse, R2.reuse, c[0x0][0x3e4] ;  /* 0x0000f90003007619 */ /* 0x0c0fe40000010202 */
[----:B------:R-:W-:Y:S02]  /*0150*/  SHF.L.U32 R10, R3, 0x1, RZ ;  /* 0x00000001030a7819 */ /* 0x000fe400000006ff */
[----:B------:R-:W-:Y:S02]  /*0160*/  SHF.L.U64.HI R13, R15, R2, c[0x0][0x3ec] ;  /* 0x0000fb000f0d7619 */ /* 0x000fe40000010202 */
.L_x_14:
[----:B------:R-:W-:Y:S01]  /*0170*/  HFMA2.MMA R2, -RZ, RZ, 0, 0 ;  /* 0x00000000ff027435 */ /* 0x000fe200000001ff */
[----:B------:R-:W-:Y:S01]  /*0180*/  MOV R16, RZ ;  /* 0x000000ff00107202 */ /* 0x000fe20000000f00 */
[----:B------:R-:W-:Y:S01]  /*0190*/  HFMA2.MMA R14, -RZ, RZ, 0, 0 ;  /* 0x00000000ff0e7435 */ /* 0x000fe200000001ff */
[----:B------:R-:W-:Y:S05]  /*01a0*/  @!P1 BRA `(.L_x_12) ;  /* 0x0000111000009947 */ /* 0x000fea0003800000 */
[----:B------:R-:W-:Y:S01]  /*01b0*/  MOV R3, R12 ;  /* 0x0000000c00037202 */ /* 0x000fe20000000f00 */
[----:B------:R-:W-:-:S04]  /*01c0*/  IMAD.MOV.U32 R2, RZ, RZ, RZ ;  /* 0x000000ffff027224 */ /* 0x000fc800078e00ff */
        /* <DEDUP_REMOVED lines=10> */
[----:B------:R-:W-:Y:S01]  /*0270*/  MOV R4, RZ ;  /* 0x000000ff00047202 */ /* 0x000fe20000000f00 */
[----:B------:R-:W-:-:S04]  /*0280*/  IMAD.MOV.U32 R5, RZ, RZ, R6 ;  /* 0x000000ffff057224 */ /* 0x000fc800078e0006 */
        /* <DEDUP_REMOVED lines=245> */
[----:B------:R-:W-:Y:S02]  /*11e0*/  SHF.R.U32.HI R5, RZ, c[0x0][0x2a0], R4 ;  /* 0x0000a800ff057a19 */ /* 0x000fe40000011604 */
[----:B------:R-:W-:Y:S02]  /*11f0*/  @P0 MOV R4, RZ ;  /* 0x000000ff00040202 */ /* 0x000fe40000000f00 */
[----:B------:R-:W-:-:S03]  /*1200*/  IADD3 R6, -R5, RZ, RZ ;  /* 0x000000ff05067210 */ /* 0x000fc60007ffe1ff */
[----:B------:R-:W-:-:S05]  /*1210*/  @P0 IMAD.HI.U32 R3, R5, c[0x0][0x2a8], R4 ;  /* 0x0000aa0005030a27 */ /* 0x000fca00078e0004 */
[----:B------:R-:W-:Y:S01]  /*1220*/  @P0 SHF.R.U32.HI R4, RZ, c[0x0][0x2ac], R3 ;  /* 0x0000ab00ff040a19 */ /* 0x000fe20000011603 */
[----:B------:R-:W-:-:S04]  /*1230*/  IMAD R3, R6, c[0x0][0x298], R9 ;  /* 0x0000a60006037a24 */ /* 0x000fc800078e0209 */
[----:B------:R-:W-:Y:S02]  /*1240*/  @P0 IMAD.MOV R4, RZ, RZ, -R4 ;  /* 0x000000ffff040224 */ /* 0x000fe400078e0a04 */
[C---:B------:R-:W-:Y:S02]  /*1250*/  IMAD R14, R3.reuse, c[0x0][0x3c4], R14 ;  /* 0x0000f100030e7a24 */ /* 0x040fe400078e020e */
[----:B------:R-:W-:Y:S02]  /*1260*/  @P0 IMAD R5, R4, c[0x0][0x2a4], R5 ;  /* 0x0000a90004050a24 */ /* 0x000fe400078e0205 */
[C---:B------:R-:W-:Y:S02]  /*1270*/  IMAD R16, R3.reuse, c[0x0][0x3c8], R16 ;  /* 0x0000f20003107a24 */ /* 0x040fe400078e0210 */
[----:B------:R-:W-:Y:S02]  /*1280*/  IMAD R2, R3, c[0x0][0x3cc], R2 ;  /* 0x0000f30003027a24 */ /* 0x000fe400078e0202 */
[----:B------:R-:W-:-:S02]  /*1290*/  @P0 IMAD R14, R5, c[0x0][0x3d0], R14 ;  /* 0x0000f400050e0a24 */ /* 0x000fc400078e020e */
[C---:B------:R-:W-:Y:S02]  /*12a0*/  @P0 IMAD R16, R5.reuse, c[0x0][0x3d4], R16 ;  /* 0x0000f50005100a24 */ /* 0x040fe400078e0210 */
[----:B------:R-:W-:-:S03]  /*12b0*/  @P0 IMAD R2, R5, c[0x0][0x3d8], R2 ;  /* 0x0000f60005020a24 */ /* 0x000fc600078e0202 */
.L_x_12:
[----:B------:R-:W-:Y:S02]  /*12c0*/  IADD3 R5, P2, R16, c[0x0][0x3e8], RZ ;  /* 0x0000fa0010057a10 */ /* 0x000fe40007f5e0ff */
[----:B------:R-:W-:Y:S02]  /*12d0*/  IADD3 R2, P0, R2, R17, RZ ;  /* 0x0000001102027210 */ /* 0x000fe40007f1e0ff */
[----:B------:R-:W-:Y:S02]  /*12e0*/  IADD3.X R8, RZ, c[0x0][0x3ec], RZ, P2, !PT ;  /* 0x0000fb00ff087a10 */ /* 0x000fe400017fe4ff */
[----:B------:R-:W-:Y:S02]  /*12f0*/  IADD3.X R3, RZ, R19, RZ, P0, !PT ;  /* 0x00000013ff037210 */ /* 0x000fe400007fe4ff */
[----:B------:R-:W-:-:S02]  /*1300*/  LEA R4, P2, R5, c[0x0][0x170], 0x1 ;  /* 0x00005c0005047a11 */ /* 0x000fc400078408ff */
[C---:B------:R-:W-:Y:S02]  /*1310*/  LEA R6, P0, R2.reuse, c[0x0][0x178], 0x1 ;  /* 0x00005e0002067a11 */ /* 0x040fe400078008ff */
[----:B------:R-:W-:Y:S02]  /*1320*/  LEA.HI.X R5, R5, c[0x0][0x174], R8, 0x1, P2 ;  /* 0x00005d0005057a11 */ /* 0x000fe400010f0c08 */
[----:B------:R-:W-:Y:S02]  /*1330*/  LEA.HI.X R7, R2, c[0x0][0x17c], R3, 0x1, P0 ;  /* 0x00005f0002077a11 */ /* 0x000fe400000f0c03 */
[----:B------:R-:W-:Y:S02]  /*1340*/  LEA R8, P0, R15, R4, 0x1 ;  /* 0x000000040f087211 */ /* 0x000fe400078008ff */
[----:B------:R-:W-:Y:S01]  /*1350*/  IADD3 R2, P2, R6, -R17, RZ ;  /* 0x8000001106027210 */ /* 0x000fe20007f5e0ff */
[----:B------:R-:W2:Y:S01]  /*1360*/  LDG.E.U16 R4, [R4.64] ;  /* 0x0000000604047981 */ /* 0x000ea2000c1e1500 */
[----:B------:R-:W-:-:S02]  /*1370*/  IADD3.X R9, R13, R5, RZ, P0, !PT ;  /* 0x000000050d097210 */ /* 0x000fc400007fe4ff */
[----:B------:R-:W-:Y:S01]  /*1380*/  IADD3.X R3, R7, ~R19, RZ, P2, !PT ;  /* 0x8000001307037210 */ /* 0x000fe200017fe4ff */
[----:B------:R-:W3:Y:S04]  /*1390*/  LDG.E.U16 R6, [R6.64] ;  /* 0x0000000606067981 */ /* 0x000ee8000c1e1500 */
[----:B------:R-:W4:Y:S04]  /*13a0*/  LDG.E.U16 R8, [R8.64] ;  /* 0x0000000608087981 */ /* 0x000f28000c1e1500 */
[----:B------:R-:W5:Y:S01]  /*13b0*/  LDG.E.U16 R24, [R2.64] ;  /* 0x0000000602187981 */ /* 0x000f62000c1e1500 */
[----:B------:R-:W-:Y:S01]  /*13c0*/  IMAD.MOV.U32 R25, RZ, RZ, 0x2 ;  /* 0x00000002ff197424 */ /* 0x000fe200078e00ff */
[----:B------:R-:W-:-:S03]  /*13d0*/  IADD3 R20, P0, R2, -R17, RZ ;  /* 0x8000001102147210 */ /* 0x000fc60007f1e0ff */
[----:B------:R-:W-:Y:S01]  /*13e0*/  IMAD.WIDE.U32 R22, R16, R25, c[0x0][0x170] ;  /* 0x00005c0010167625 */ /* 0x000fe200078e0019 */
[----:B------:R-:W-:-:S05]  /*13f0*/  IADD3.X R21, R3, ~R19, RZ, P0, !PT ;  /* 0x8000001303157210 */ /* 0x000fca00007fe4ff */
[----:B------:R-:W5:Y:S04]  /*1400*/  LDG.E.U16 R22, [R22.64] ;  /* 0x0000000616167981 */ /* 0x000f68000c1e1500 */
[----:B------:R-:W5:Y:S01]  /*1410*/  LDG.E.U16 R20, [R20.64] ;  /* 0x0000000614147981 */ /* 0x000f62000c1e1500 */
[----:B--2---:R-:W-:Y:S02]  /*1420*/  HADD2.F32 R16, -RZ, R4.H0_H0 ;  /* 0x20000004ff107230 */ /* 0x004fe40000004100 */
[----:B---3--:R-:W-:Y:S02]  /*1430*/  HADD2.F32 R5, -RZ, R6.H0_H0 ;  /* 0x20000006ff057230 */ /* 0x008fe40000004100 */
[----:B----4-:R-:W-:Y:S02]  /*1440*/  HADD2.F32 R7, -RZ, R8.H0_H0 ;  /* 0x20000008ff077230 */ /* 0x010fe40000004100 */
[----:B-----5:R-:W-:Y:S01]  /*1450*/  HADD2.F32 R4, -RZ, R24.H0_H0 ;  /* 0x20000018ff047230 */ /* 0x020fe20000004100 */
[----:B------:R-:W-:-:S04]  /*1460*/  FMUL.FTZ R2, R16, R5 ;  /* 0x0000000510027220 */ /* 0x000fc80000410000 */
[----:B------:R-:W-:-:S05]  /*1470*/  FMUL.FTZ R3, R7, R4 ;  /* 0x0000000407037220 */ /* 0x000fca0000410000 */
[----:B------:R-:W-:Y:S01]  /*1480*/  F2FP.PACK_AB R2, R3, R2 ;  /* 0x000000020302723e */ /* 0x000fe200000000ff */
[----:B------:R-:W-:-:S04]  /*1490*/  HADD2.F32 R9, -RZ, R22.H0_H0 ;  /* 0x20000016ff097230 */ /* 0x000fc80000004100 */
[----:B------:R-:W-:Y:S02]  /*14a0*/  HADD2.F32 R3, -RZ, R2.H0_H0 ;  /* 0x20000002ff037230 */ /* 0x000fe40000004100 */
[----:B------:R-:W-:Y:S02]  /*14b0*/  HADD2.F32 R6, -RZ, R20.H0_H0 ;  /* 0x20000014ff067230 */ /* 0x000fe40000004100 */
[----:B------:R-:W-:Y:S01]  /*14c0*/  HADD2.F32 R2, -RZ, R2.H1_H1 ;  /* 0x30000002ff027230 */ /* 0x000fe20000004100 */
[----:B------:R-:W-:Y:S02]  /*14d0*/  FMUL.FTZ R20, R5, R9 ;  /* 0x0000000905147220 */ /* 0x000fe40000410000 */
[----:B------:R-:W-:Y:S02]  /*14e0*/  FMUL.FTZ R8, R7, R6 ;  /* 0x0000000607087220 */ /* 0x000fe40000410000 */
[----:B------:R-:W-:Y:S01]  /*14f0*/  FADD.FTZ R5, R3, -R2 ;  /* 0x8000000203057221 */ /* 0x000fe20000010000 */
[----:B------:R-:W-:-:S04]  /*1500*/  F2FP.PACK_AB R20, RZ, R20 ;  /* 0x00000014ff14723e */ /* 0x000fc800000000ff */
[----:B------:R-:W-:Y:S01]  /*1510*/  F2FP.PACK_AB R5, R8, R5 ;  /* 0x000000050805723e */ /* 0x000fe200000000ff */
[----:B------:R-:W-:-:S04]  /*1520*/  HADD2.F32 R3, -RZ, R20.H0_H0 ;  /* 0x20000014ff037230 */ /* 0x000fc80000004100 */
        /* <DEDUP_REMOVED lines=8> */
[----:B------:R-:W-:-:S04]  /*15b0*/  IMAD.WIDE.U32 R2, R14, R25, c[0x0][0x168] ;  /* 0x00005a000e027625 */ /* 0x000fc800078e0019 */
[----:B------:R-:W-:Y:S01]  /*15c0*/  FADD.FTZ R9, R6, -R9 ;  /* 0x8000000906097221 */ /* 0x000fe20000010000 */
[----:B------:R-:W-:Y:S02]  /*15d0*/  IADD3 R4, P0, R2, R10, RZ ;  /* 0x0000000a02047210 */ /* 0x000fe40007f1e0ff */
[----:B------:R-:W-:Y:S02]  /*15e0*/  PRMT R8, R5, 0x7610, R8 ;  /* 0x0000761005087816 */ /* 0x000fe40000000008 */
[----:B------:R-:W-:Y:S02]  /*15f0*/  F2FP.PACK_AB R9, RZ, R9 ;  /* 0x00000009ff09723e */ /* 0x000fe400000000ff */
[----:B------:R-:W-:Y:S02]  /*1600*/  IADD3.X R5, R3, R0, RZ, P0, !PT ;  /* 0x0000000003057210 */ /* 0x000fe400007fe4ff */
[----:B------:R-:W-:Y:S01]  /*1610*/  PRMT R14, R9, 0x7610, R14 ;  /* 0x00007610090e7816 */ /* 0x000fe2000000000e */
[----:B------:R-:W-:Y:S01]  /*1620*/  IMAD R9, R18, c[0x0][0xc], RZ ;  /* 0x0000030012097a24 */ /* 0x000fe200078e02ff */
[----:B------:R-:W-:Y:S01]  /*1630*/  IADD3 R6, P0, R4, R10, RZ ;  /* 0x0000000a04067210 */ /* 0x000fe20007f1e0ff */
[----:B------:R0:W-:Y:S02]  /*1640*/  STG.E.U16 [R2.64], R8 ;  /* 0x0000000802007986 */ /* 0x0001e4000c101506 */
[----:B0-----:R-:W-:-:S02]  /*1650*/  PRMT R3, R7, 0x7610, R3 ;  /* 0x0000761007037816 */ /* 0x001fc40000000003 */
[----:B------:R-:W-:Y:S02]  /*1660*/  IADD3.X R7, R5, R0, RZ, P0, !PT ;  /* 0x0000000005077210 */ /* 0x000fe400007fe4ff */
        /* <DEDUP_REMOVED lines=8> */
.L_x_13:
[----:B------:R-:W-:Y:S05]  /*16f0*/  EXIT ;  /* 0x000000000000794d */ /* 0x000fea0003800000 */
.L_x_15:
        /* <DEDUP_REMOVED lines=16> */
.L_x_91:


//--------------------- .text._ZN2at6native12cross_kernelIN3c107complexIfEE16OffsetCalculatorILi3EjLb0EEiEEviPT_PKS7_SA_T0_T1_SC_SC_ --------------------------
	.section	.text._ZN2at6native12cross_kernelIN3c107complexIfEE16OffsetCalculatorILi3EjLb0EEiEEviPT_PKS7_SA_T0_T1_SC_SC_,"ax",@progbits
	.sectioninfo	@"SHI_REGISTERS=31"
	.align	128
        .global         _ZN2at6native12cross_kernelIN3c107complexIfEE16OffsetCalculatorILi3EjLb0EEiEEviPT_PKS7_SA_T0_T1_SC_SC_
        .type           _ZN2at6native12cross_kernelIN3c107complexIfEE16OffsetCalculatorILi3EjLb0EEiEEviPT_PKS7_SA_T0_T1_SC_SC_,@function
        .size           _ZN2at6native12cross_kernelIN3c107complexIfEE16OffsetCalculatorILi3EjLb0EEiEEviPT_PKS7_SA_T0_T1_SC_SC_,(.L_x_92 - _ZN2at6native12cross_kernelIN3c107complexIfEE16OffsetCalculatorILi3EjLb0EEiEEviPT_PKS7_SA_T0_T1_SC_SC_)
        .other          _ZN2at6native12cross_kernelIN3c107complexIfEE16OffsetCalculatorILi3EjLb0EEiEEviPT_PKS7_SA_T0_T1_SC_SC_,@"STO_CUDA_ENTRY STV_DEFAULT"
_ZN2at6native12cross_kernelIN3c107complexIfEE16OffsetCalculatorILi3EjLb0EEiEEviPT_PKS7_SA_T0_T1_SC_SC_:
.text._ZN2at6native12cross_kernelIN3c107complexIfEE16OffsetCalculatorILi3EjLb0EEiEEviPT_PKS7_SA_T0_T1_SC_SC_:
        /* <DEDUP_REMOVED lines=18> */
.L_x_18:
[----:B------:R-:W-:Y:S01]  /*0120*/  HFMA2.MMA R4, -RZ, RZ, 0, 0 ;  /* 0x00000000ff047435 */ /* 0x000fe200000001ff */
[----:B------:R-:W-:Y:S01]  /*0130*/  MOV R10, RZ ;  /* 0x000000ff000a7202 */ /* 0x000fe20000000f00 */
[----:B------:R-:W-:Y:S01]  /*0140*/  HFMA2.MMA R18, -RZ, RZ, 0, 0 ;  /* 0x00000000ff127435 */ /* 0x000fe200000001ff */
[----:B------:R-:W-:Y:S05]  /*0150*/  @!P1 BRA `(.L_x_16) ;  /* 0x0000111000009947 */ /* 0x000fea0003800000 */
[----:B------:R-:W-:Y:S01]  /*0160*/  MOV R2, RZ ;  /* 0x000000ff00027202 */ /* 0x000fe20000000f00 */
[----:B------:R-:W-:Y:S01]  /*0170*/  ULDC UR5, c[0x0][0x184] ;  /* 0x0000610000057ab9 */ /* 0x000fe20000000800 */
[----:B------:R-:W-:Y:S01]  /*0180*/  MOV R3, R16 ;  /* 0x0000001000037202 */ /* 0x000fe20000000f00 */
[----:B------:R-:W-:Y:S01]  /*0190*/  UIADD3 UR5, -UR5, URZ, URZ ;  /* 0x0000003f05057290 */ /* 0x000fe2000fffe13f */
[----:B------:R-:W-:-:S03]  /*01a0*/  MOV R5, c[0x0][0x180] ;  /* 0x0000600000057a02 */ /* 0x000fc60000000f00 */
[----:B------:R-:W-:Y:S01]  /*01b0*/  IMAD.HI.U32 R2, R16, c[0x0][0x188], R2 ;  /* 0x0000620010027a27 */ /* 0x000fe200078e0002 */
[----:B------:R-:W-:-:S04]  /*01c0*/  ISETP.NE.AND P0, PT, R5, 0x1, PT ;  /* 0x000000010500780c */ /* 0x000fc80003f05270 */
[----:B------:R-:W-:-:S05]  /*01d0*/  SHF.R.U32.HI R7, RZ, c[0x0][0x18c], R2 ;  /* 0x00006300ff077a19 */ /* 0x000fca0000011602 */
[----:B------:R-:W-:-:S04]  /*01e0*/  IMAD R4, R7, UR5, R16 ;  /* 0x0000000507047c24 */ /* 0x000fc8000f8e0210 */
[C---:B------:R-:W-:Y:S02]  /*01f0*/  IMAD R18, R4.reuse, c[0x0][0x2b0], RZ ;  /* 0x0000ac0004127a24 */ /* 0x040fe400078e02ff */
[C---:B------:R-:W-:Y:S02]  /*0200*/  IMAD R10, R4.reuse, c[0x0][0x2b4], RZ ;  /* 0x0000ad00040a7a24 */ /* 0x040fe400078e02ff */
[----:B------:R-:W-:Y:S01]  /*0210*/  IMAD R4, R4, c[0x0][0x2b8], RZ ;  /* 0x0000ae0004047a24 */ /* 0x000fe200078e02ff */
        /* <DEDUP_REMOVED lines=250> */
[----:B------:R-:W-:-:S04]  /*11c0*/  @P0 IMAD.HI.U32 R2, R3, c[0x0][0x2a8], R2 ;  /* 0x0000aa0003020a27 */ /* 0x000fc800078e0002 */
[----:B------:R-:W-:Y:S01]  /*11d0*/  IMAD R5, R5, c[0x0][0x298], R7 ;  /* 0x0000a60005057a24 */ /* 0x000fe200078e0207 */
[----:B------:R-:W-:-:S03]  /*11e0*/  @P0 SHF.R.U32.HI R2, RZ, c[0x0][0x2ac], R2 ;  /* 0x0000ab00ff020a19 */ /* 0x000fc60000011602 */
[C---:B------:R-:W-:Y:S01]  /*11f0*/  IMAD R18, R5.reuse, c[0x0][0x3c4], R18 ;  /* 0x0000f10005127a24 */ /* 0x040fe200078e0212 */
[----:B------:R-:W-:Y:S01]  /*1200*/  @P0 IADD3 R2, -R2, RZ, RZ ;  /* 0x000000ff02020210 */ /* 0x000fe20007ffe1ff */
[C---:B------:R-:W-:Y:S02]  /*1210*/  IMAD R10, R5.reuse, c[0x0][0x3c8], R10 ;  /* 0x0000f200050a7a24 */ /* 0x040fe400078e020a */
[----:B------:R-:W-:Y:S02]  /*1220*/  IMAD R4, R5, c[0x0][0x3cc], R4 ;  /* 0x0000f30005047a24 */ /* 0x000fe400078e0204 */
[----:B------:R-:W-:-:S04]  /*1230*/  @P0 IMAD R3, R2, c[0x0][0x2a4], R3 ;  /* 0x0000a90002030a24 */ /* 0x000fc800078e0203 */
[C---:B------:R-:W-:Y:S02]  /*1240*/  @P0 IMAD R18, R3.reuse, c[0x0][0x3d0], R18 ;  /* 0x0000f40003120a24 */ /* 0x040fe400078e0212 */
[C---:B------:R-:W-:Y:S02]  /*1250*/  @P0 IMAD R10, R3.reuse, c[0x0][0x3d4], R10 ;  /* 0x0000f500030a0a24 */ /* 0x040fe400078e020a */
[----:B------:R-:W-:-:S03]  /*1260*/  @P0 IMAD R4, R3, c[0x0][0x3d8], R4 ;  /* 0x0000f60003040a24 */ /* 0x000fc600078e0204 */
.L_x_16:
[----:B------:R-:W-:Y:S02]  /*1270*/  IADD3 R5, P4, R0, R10, RZ ;  /* 0x0000000a00057210 */ /* 0x000fe40007f9e0ff */
[----:B------:R-:W-:Y:S02]  /*1280*/  IADD3 R3, P2, R4, c[0x0][0x3e4], RZ ;  /* 0x0000f90004037a10 */ /* 0x000fe40007f5e0ff */
[----:B------:R-:W-:Y:S02]  /*1290*/  LEA.HI.X.SX32 R24, R0, RZ, 0x1, P4 ;  /* 0x000000ff00187211 */ /* 0x000fe400020f0eff */
[----:B------:R-:W-:-:S02]  /*12a0*/  LEA.HI.X.SX32 R22, R19, RZ, 0x1, P2 ;  /* 0x000000ff13167211 */ /* 0x000fc400010f0eff */
[----:B------:R-:W-:Y:S02]  /*12b0*/  MOV R17, 0x8 ;  /* 0x0000000800117802 */ /* 0x000fe40000000f00 */
[----:B------:R-:W-:Y:S02]  /*12c0*/  LEA R6, P4, R5, c[0x0][0x170], 0x3 ;  /* 0x00005c0005067a11 */ /* 0x000fe400078818ff */
[----:B------:R-:W-:Y:S02]  /*12d0*/  LEA R2, P2, R3, c[0x0][0x178], 0x3 ;  /* 0x00005e0003027a11 */ /* 0x000fe400078418ff */
[----:B------:R-:W-:Y:S02]  /*12e0*/  IADD3 R9, P3, R10, c[0x0][0x3e0], RZ ;  /* 0x0000f8000a097a10 */ /* 0x000fe40007f7e0ff */
[----:B------:R-:W-:Y:S02]  /*12f0*/  IADD3 R11, P0, R14, R4, RZ ;  /* 0x000000040e0b7210 */ /* 0x000fe40007f1e0ff */
[----:B------:R-:W-:Y:S01]  /*1300*/  LEA.HI.X R7, R5, c[0x0][0x174], R24, 0x3, P4 ;  /* 0x00005d0005077a11 */ /* 0x000fe200020f1c18 */
[----:B------:R-:W-:Y:S01]  /*1310*/  IMAD.WIDE.U32 R4, R4, R17, c[0x0][0x178] ;  /* 0x00005e0004047625 */ /* 0x000fe200078e0011 */
[----:B------:R-:W-:-:S02]  /*1320*/  LEA.HI.X R3, R3, c[0x0][0x17c], R22, 0x3, P2 ;  /* 0x00005f0003037a11 */ /* 0x000fc400010f1c16 */
[----:B------:R-:W-:Y:S02]  /*1330*/  LEA.HI.X.SX32 R28, R20, RZ, 0x1, P3 ;  /* 0x000000ff141c7211 */ /* 0x000fe400018f0eff */
[----:B------:R-:W-:Y:S01]  /*1340*/  LEA.HI.X.SX32 R26, R14, RZ, 0x1, P0 ;  /* 0x000000ff0e1a7211 */ /* 0x000fe200000f0eff */
[----:B------:R-:W2:Y:S01]  /*1350*/  LDG.E.64 R6, [R6.64] ;  /* 0x0000000606067981 */ /* 0x000ea2000c1e1b00 */
[----:B------:R-:W-:Y:S02]  /*1360*/  LEA R8, P3, R9, c[0x0][0x170], 0x3 ;  /* 0x00005c0009087a11 */ /* 0x000fe400078618ff */
[----:B------:R-:W-:Y:S01]  /*1370*/  LEA R12, P0, R11, c[0x0][0x178], 0x3 ;  /* 0x00005e000b0c7a11 */ /* 0x000fe200078018ff */
[----:B------:R-:W2:Y:S01]  /*1380*/  LDG.E.64 R2, [R2.64] ;  /* 0x0000000602027981 */ /* 0x000ea2000c1e1b00 */
[----:B------:R-:W-:Y:S02]  /*1390*/  LEA.HI.X R9, R9, c[0x0][0x174], R28, 0x3, P3 ;  /* 0x00005d0009097a11 */ /* 0x000fe400018f1c1c */
[----:B------:R-:W-:Y:S01]  /*13a0*/  LEA.HI.X R13, R11, c[0x0][0x17c], R26, 0x3, P0 ;  /* 0x00005f000b0d7a11 */ /* 0x000fe200000f1c1a */
[----:B------:R-:W3:Y:S01]  /*13b0*/  LDG.E.64 R4, [R4.64] ;  /* 0x0000000604047981 */ /* 0x000ee2000c1e1b00 */
[----:B------:R-:W-:-:S03]  /*13c0*/  IMAD.WIDE.U32 R10, R10, R17, c[0x0][0x170] ;  /* 0x00005c000a0a7625 */ /* 0x000fc600078e0011 */
[----:B------:R-:W4:Y:S04]  /*13d0*/  LDG.E.64 R8, [R8.64] ;  /* 0x0000000608087981 */ /* 0x000f28000c1e1b00 */
[----:B------:R-:W4:Y:S04]  /*13e0*/  LDG.E.64 R12, [R12.64] ;  /* 0x000000060c0c7981 */ /* 0x000f28000c1e1b00 */
[----:B------:R-:W5:Y:S01]  /*13f0*/  LDG.E.64 R10, [R10.64] ;  /* 0x000000060a0a7981 */ /* 0x000f62000c1e1b00 */
[-C--:B--2---:R-:W-:Y:S02]  /*1400*/  FMUL.FTZ R23, R7, R3.reuse ;  /* 0x0000000307177220 */ /* 0x084fe40000410000 */
[----:B------:R-:W-:-:S02]  /*1410*/  FMUL.FTZ R27, R6, R3 ;  /* 0x00000003061b7220 */ /* 0x000fc40000410000 */
[CC--:B---3--:R-:W-:Y:S02]  /*1420*/  FMUL.FTZ R24, R6.reuse, R5.reuse ;  /* 0x0000000506187220 */ /* 0x0c8fe40000410000 */
[C---:B------:R-:W-:Y:S02]  /*1430*/  FMUL.FTZ R25, R7.reuse, R5 ;  /* 0x0000000507197220 */ /* 0x040fe40000410000 */
[-C--:B------:R-:W-:Y:S02]  /*1440*/  FFMA.FTZ R26, R6, R2.reuse, -R23 ;  /* 0x00000002061a7223 */ /* 0x080fe40000010817 */
[C---:B------:R-:W-:Y:S02]  /*1450*/  FFMA.FTZ R27, R7.reuse, R2, R27 ;  /* 0x00000002071b7223 */ /* 0x040fe4000001001b */
[----:B------:R-:W-:Y:S02]  /*1460*/  FFMA.FTZ R23, R7, R4, R24 ;  /* 0x0000000407177223 */ /* 0x000fe40000010018 */
[----:B----4-:R-:W-:-:S02]  /*1470*/  FMUL.FTZ R7, R9, R13 ;  /* 0x0000000d09077220 */ /* 0x010fc40000410000 */
[----:B------:R-:W-:Y:S02]  /*1480*/  FFMA.FTZ R22, R6, R4, -R25 ;  /* 0x0000000406167223 */ /* 0x000fe40000010819 */
[C---:B------:R-:W-:Y:S02]  /*1490*/  FMUL.FTZ R28, R8.reuse, R13 ;  /* 0x0000000d081c7220 */ /* 0x040fe40000410000 */
[C---:B-----5:R-:W-:Y:S02]  /*14a0*/  FMUL.FTZ R25, R13.reuse, R11 ;  /* 0x0000000b0d197220 */ /* 0x060fe40000410000 */
[----:B------:R-:W-:Y:S02]  /*14b0*/  FMUL.FTZ R24, R13, R10 ;  /* 0x0000000a0d187220 */ /* 0x000fe40000410000 */
[----:B------:R-:W-:Y:S02]  /*14c0*/  FMUL.FTZ R13, R9, R5 ;  /* 0x00000005090d7220 */ /* 0x000fe40000410000 */
[----:B------:R-:W-:-:S02]  /*14d0*/  FFMA.FTZ R7, R8, R12, -R7 ;  /* 0x0000000c08077223 */ /* 0x000fc40000010807 */
[----:B------:R-:W-:Y:S02]  /*14e0*/  FFMA.FTZ R28, R9, R12, R28 ;  /* 0x0000000c091c7223 */ /* 0x000fe4000001001c */
[----:B------:R-:W-:Y:S02]  /*14f0*/  FMUL.FTZ R5, R8, R5 ;  /* 0x0000000508057220 */ /* 0x000fe40000410000 */
[C---:B------:R-:W-:Y:S02]  /*1500*/  FFMA.FTZ R25, R12.reuse, R10, -R25 ;  /* 0x0000000a0c197223 */ /* 0x040fe40000010819 */
[----:B------:R-:W-:Y:S02]  /*1510*/  FFMA.FTZ R24, R12, R11, R24 ;  /* 0x0000000b0c187223 */ /* 0x000fe40000010018 */
[----:B------:R-:W-:Y:S02]  /*1520*/  FFMA.FTZ R8, R8, R4, -R13 ;  /* 0x0000000408087223 */ /* 0x000fe4000001080d */
[----:B------:R-:W-:-:S02]  /*1530*/  FADD.FTZ R6, R7, -R26 ;  /* 0x8000001a07067221 */ /* 0x000fc40000010000 */
[----:B------:R-:W-:-:S04]  /*1540*/  IMAD.WIDE.U32 R12, R18, R17, c[0x0][0x168] ;  /* 0x00005a00120c7625 */ /* 0x000fc800078e0011 */
[----:B------:R-:W-:Y:S02]  /*1550*/  FADD.FTZ R7, R28, -R27 ;  /* 0x8000001b1c077221 */ /* 0x000fe40000010000 */
[C---:B------:R-:W-:Y:S02]  /*1560*/  FMUL.FTZ R27, R3.reuse, R11 ;  /* 0x0000000b031b7220 */ /* 0x040fe40000410000 */
[----:B------:R-:W-:Y:S02]  /*1570*/  FMUL.FTZ R3, R3, R10 ;  /* 0x0000000a03037220 */ /* 0x000fe40000410000 */
[----:B------:R-:W-:Y:S02]  /*1580*/  FFMA.FTZ R9, R9, R4, R5 ;  /* 0x0000000409097223 */ /* 0x000fe40000010005 */
[----:B------:R-:W-:Y:S02]  /*1590*/  FFMA.FTZ R27, R2, R10, -R27 ;  /* 0x0000000a021b7223 */ /* 0x000fe4000001081b */
[----:B------:R-:W-:-:S04]  /*15a0*/  IMAD.WIDE R4, R17, c[0x0][0x3dc], R12 ;  /* 0x0000f70011047a25 */ /* 0x000fc800078e020c */
[----:B------:R-:W-:Y:S02]  /*15b0*/  FFMA.FTZ R2, R2, R11, R3 ;  /* 0x0000000b02027223 */ /* 0x000fe40000010003 */
[----:B------:R-:W-:Y:S02]  /*15c0*/  IMAD R11, R21, c[0x0][0xc], RZ ;  /* 0x00000300150b7a24 */ /* 0x000fe400078e02ff */
[----:B------:R-:W-:Y:S02]  /*15d0*/  FADD.FTZ R22, R22, -R25 ;  /* 0x8000001916167221 */ /* 0x000fe40000010000 */
[----:B------:R-:W-:Y:S02]  /*15e0*/  FADD.FTZ R23, R23, -R24 ;  /* 0x8000001817177221 */ /* 0x000fe40000010000 */
[----:B------:R-:W-:Y:S01]  /*15f0*/  FADD.FTZ R9, R2, -R9 ;  /* 0x8000000902097221 */ /* 0x000fe20000010000 */
[----:B------:R-:W-:Y:S01]  /*1600*/  IADD3 R16, P0, R11, R16, RZ ;  /* 0x000000100b107210 */ /* 0x000fe20007f1e0ff */
[----:B------:R-:W-:-:S02]  /*1610*/  FADD.FTZ R8, R27, -R8 ;  /* 0x800000081b087221 */ /* 0x000fc40000010000 */
[----:B------:R-:W-:Y:S01]  /*1620*/  IMAD.WIDE R2, R17, c[0x0][0x3dc], R4 ;  /* 0x0000f70011027a25 */ /* 0x000fe200078e0204 */
[----:B------:R0:W-:Y:S01]  /*1630*/  STG.E.64 [R12.64], R6 ;  /* 0x000000060c007986 */ /* 0x0001e2000c101b06 */
[----:B------:R-:W-:-:S03]  /*1640*/  IADD3.X R15, RZ, R15, RZ, P0, !PT ;  /* 0x0000000fff0f7210 */ /* 0x000fc600007fe4ff */
[----:B------:R0:W-:Y:S01]  /*1650*/  STG.E.64 [R4.64], R22 ;  /* 0x0000001604007986 */ /* 0x0001e2000c101b06 */
[----:B------:R-:W-:-:S03]  /*1660*/  ISETP.GE.U32.AND P0, PT, R16, c[0x0][0x160], PT ;  /* 0x0000580010007a0c */ /* 0x000fc60003f06070 */
[----:B------:R0:W-:Y:S01]  /*1670*/  STG.E.64 [R2.64], R8 ;  /* 0x0000000802007986 */ /* 0x0001e2000c101b06 */
[----:B------:R-:W-:-:S13]  /*1680*/  ISETP.GE.AND.EX P0, PT, R15, UR4, PT, P0 ;  /* 0x000000040f007c0c */ /* 0x000fda000bf06300 */
[----:B0-----:R-:W-:Y:S01]  /*1690*/  @P0 CALL.REL.NOINC `(.L_x_17) ;  /* 0x0000001000000944 */ /* 0x001fe20003c00000 */
[----:B------:R-:W-:Y:S05]  /*16a0*/  BRA `(.L_x_18) ;  /* 0xffffea7000007947 */ /* 0x000fea000383ffff */
.L_x_17:
[----:B------:R-:W-:Y:S05]  /*16b0*/  EXIT ;  /* 0x000000000000794d */ /* 0x000fea0003800000 */
.L_x_19:
        /* <DEDUP_REMOVED lines=12> */
.L_x_92:


//--------------------- .text._ZN2at6native12cross_kernelIN3c107complexIfEE16OffsetCalculatorILi3EjLb0EElEEviPT_PKS7_SA_T0_T1_SC_SC_ --------------------------
	.section	.text._ZN2at6native12cross_kernelIN3c107complexIfEE16OffsetCalculatorILi3EjLb0EElEEviPT_PKS7_SA_T0_T1_SC_SC_,"ax",@progbits
	.sectioninfo	@"SHI_REGISTERS=27"
	.align	128
        .global         _ZN2at6native12cross_kernelIN3c107complexIfEE16OffsetCalculatorILi3EjLb0EElEEviPT_PKS7_SA_T0_T1_SC_SC_
        .type           _ZN2at6native12cross_kernelIN3c107complexIfEE16OffsetCalculatorILi3EjLb0EElEEviPT_PKS7_SA_T0_T1_SC_SC_,@function
        .size           _ZN2at6native12cross_kernelIN3c107complexIfEE16OffsetCalculatorILi3EjLb0EElEEviPT_PKS7_SA_T0_T1_SC_SC_,(.L_x_93 - _ZN2at6native12cross_kernelIN3c107complexIfEE16OffsetCalculatorILi3EjLb0EElEEviPT_PKS7_SA_T0_T1_SC_SC_)
        .other          _ZN2at6native12cross_kernelIN3c107complexIfEE16OffsetCalculatorILi3EjLb0EElEEviPT_PKS7_SA_T0_T1_SC_SC_,@"STO_CUDA_ENTRY STV_DEFAULT"
_ZN2at6native12cross_kernelIN3c107complexIfEE16OffsetCalculatorILi3EjLb0EElEEviPT_PKS7_SA_T0_T1_SC_SC_:
.text._ZN2at6native12cross_kernelIN3c107complexIfEE16OffsetCalculatorILi3EjLb0EElEEviPT_PKS7_SA_T0_T1_SC_SC_:
        /* <DEDUP_REMOVED lines=10> */
[----:B------:R-:W-:Y:S01]  /*00a0*/  UMOV UR5, 0x3 ;  /* 0x0000000300057882 */ /* 0x000fe20000000000 */
[----:B------:R-:W-:Y:S01]  /*00b0*/  ISETP.NE.AND P1, PT, RZ, c[0x0][0x180], PT ;  /* 0x00006000ff007a0c */ /* 0x000fe20003f25270 */
[----:B------:R-:W-:Y:S01]  /*00c0*/  ULDC.64 UR6, c[0x0][0x3e0] ;  /* 0x0000f80000067ab9 */ /* 0x000fe20000000a00 */
[----:B------:R-:W-:Y:S01]  /*00d0*/  MOV R0, R14 ;  /* 0x0000000e00007202 */ /* 0x000fe20000000f00 */
[----:B------:R-:W-:Y:S01]  /*00e0*/  ULDC.64 UR14, c[0x0][0x3f0] ;  /* 0x0000fc00000e7ab9 */ /* 0x000fe20000000a00 */
[----:B------:R-:W-:Y:S01]  /*00f0*/  MOV R20, c[0x0][0x0] ;  /* 0x0000000000147a02 */ /* 0x000fe20000000f00 */
[----:B------:R-:W-:Y:S02]  /*0100*/  UMOV UR9, 0x1 ;  /* 0x0000000100097882 */ /* 0x000fe40000000000 */
[----:B------:R-:W-:Y:S02]  /*0110*/  ULDC.64 UR16, c[0x0][0x3e8] ;  /* 0x0000fa0000107ab9 */ /* 0x000fe40000000a00 */
[----:B------:R-:W-:-:S02]  /*0120*/  USHF.L.U64.HI UR7, UR6, UR5, UR7 ;  /* 0x0000000506077299 */ /* 0x000fc40008010207 */
[----:B------:R-:W-:Y:S02]  /*0130*/  USHF.L.U64.HI UR8, UR14, UR5, UR15 ;  /* 0x000000050e087299 */ /* 0x000fe4000801020f */
[----:B------:R-:W-:Y:S02]  /*0140*/  USHF.L.U32 UR6, UR6, 0x3, URZ ;  /* 0x0000000306067899 */ /* 0x000fe4000800063f */
[----:B------:R-:W-:Y:S02]  /*0150*/  USHF.L.U64.HI UR9, UR14, UR9, UR15 ;  /* 0x000000090e097299 */ /* 0x000fe4000801020f */
[----:B------:R-:W-:Y:S02]  /*0160*/  USHF.L.U32 UR11, UR14, 0x3, URZ ;  /* 0x000000030e0b7899 */ /* 0x000fe4000800063f */
[----:B------:R-:W-:Y:S02]  /*0170*/  USHF.L.U64.HI UR5, UR16, UR5, UR17 ;  /* 0x0000000510057299 */ /* 0x000fe40008010211 */
[----:B------:R-:W-:-:S02]  /*0180*/  ULDC.64 UR12, c[0x0][0x118] ;  /* 0x00004600000c7ab9 */ /* 0x000fc40000000a00 */
.L_x_22:
[----:B------:R-:W-:Y:S01]  /*0190*/  HFMA2.MMA R2, -RZ, RZ, 0, 0 ;  /* 0x00000000ff027435 */ /* 0x000fe200000001ff */
[----:B------:R-:W-:Y:S01]  /*01a0*/  MOV R6, RZ ;  /* 0x000000ff00067202 */ /* 0x000fe20000000f00 */
[----:B------:R-:W-:Y:S01]  /*01b0*/  HFMA2.MMA R14, -RZ, RZ, 0, 0 ;  /* 0x00000000ff0e7435 */ /* 0x000fe200000001ff */
[----:B------:R-:W-:Y:S05]  /*01c0*/  @!P1 BRA `(.L_x_20) ;  /* 0x0000111000009947 */ /* 0x000fea0003800000 */
[----:B------:R-:W-:Y:S01]  /*01d0*/  MOV R2, RZ ;  /* 0x000000ff00027202 */ /* 0x000fe20000000f00 */
[----:B------:R-:W-:Y:S01]  /*01e0*/  ULDC UR10, c[0x0][0x184] ;  /* 0x00006100000a7ab9 */ /* 0x000fe20000000800 */
[----:B------:R-:W-:Y:S01]  /*01f0*/  MOV R3, R0 ;  /* 0x0000000000037202 */ /* 0x000fe20000000f00 */
[----:B------:R-:W-:-:S04]  /*0200*/  UIADD3 UR10, -UR10, URZ, URZ ;  /* 0x0000003f0a0a7290 */ /* 0x000fc8000fffe13f */
[----:B------:R-:W-:Y:S01]  /*0210*/  IMAD.HI.U32 R2, R0, c[0x0][0x188], R2 ;  /* 0x0000620000027a27 */ /* 0x000fe200078e0002 */
[----:B------:R-:W-:-:S04]  /*0220*/  MOV R3, c[0x0][0x180] ;  /* 0x0000600000037a02 */ /* 0x000fc80000000f00 */
[----:B------:R-:W-:Y:S02]  /*0230*/  ISETP.NE.AND P0, PT, R3, 0x1, PT ;  /* 0x000000010300780c */ /* 0x000fe40003f05270 */
        /* <DEDUP_REMOVED lines=265> */
[----:B------:R-:W-:Y:S02]  /*12d0*/  @P0 IMAD R2, R5, c[0x0][0x3d8], R2 ;  /* 0x0000f60005020a24 */ /* 0x000fe400078e0202 */
.L_x_20:
[----:B------:R-:W-:Y:S02]  /*12e0*/  MOV R3, UR14 ;  /* 0x0000000e00037c02 */ /* 0x000fe40008000f00 */
[----:B------:R-:W-:Y:S02]  /*12f0*/  IADD3 R5, P0, R6, c[0x0][0x3e8], RZ ;  /* 0x0000fa0006057a10 */ /* 0x000fe40007f1e0ff */
[----:B------:R-:W-:Y:S02]  /*1300*/  LEA R3, P2, R3, R2, 0x1 ;  /* 0x0000000203037211 */ /* 0x000fe400078408ff */
[----:B------:R-:W-:Y:S02]  /*1310*/  IADD3.X R10, RZ, c[0x0][0x3ec], RZ, P0, !PT ;  /* 0x0000fb00ff0a7a10 */ /* 0x000fe400007fe4ff */
[----:B------:R-:W-:Y:S02]  /*1320*/  IADD3.X R4, RZ, UR9, RZ, P2, !PT ;  /* 0x00000009ff047c10 */ /* 0x000fe400097fe4ff */
[----:B------:R-:W-:-:S02]  /*1330*/  LEA R2, P2, R3, c[0x0][0x178], 0x3 ;  /* 0x00005e0003027a11 */ /* 0x000fc400078418ff */
[----:B------:R-:W-:Y:S02]  /*1340*/  LEA R8, P0, R5, c[0x0][0x170], 0x3 ;  /* 0x00005c0005087a11 */ /* 0x000fe400078018ff */
[----:B------:R-:W-:Y:S02]  /*1350*/  LEA.HI.X R3, R3, c[0x0][0x17c], R4, 0x3, P2 ;  /* 0x00005f0003037a11 */ /* 0x000fe400010f1c04 */
[----:B------:R-:W-:Y:S02]  /*1360*/  MOV R13, UR16 ;  /* 0x00000010000d7c02 */ /* 0x000fe40008000f00 */
[----:B------:R-:W-:Y:S02]  /*1370*/  IADD3 R4, P2, R2, -UR11, RZ ;  /* 0x8000000b02047c10 */ /* 0x000fe4000ff5e0ff */
[----:B------:R-:W-:Y:S02]  /*1380*/  LEA.HI.X R9, R5, c[0x0][0x174], R10, 0x3, P0 ;  /* 0x00005d0005097a11 */ /* 0x000fe400000f1c0a */
[----:B------:R-:W-:-:S02]  /*1390*/  LEA R12, P0, R13, R8, 0x3 ;  /* 0x000000080d0c7211 */ /* 0x000fc400078018ff */
[----:B------:R-:W-:Y:S02]  /*13a0*/  IADD3.X R5, R3, ~UR8, RZ, P2, !PT ;  /* 0x8000000803057c10 */ /* 0x000fe400097fe4ff */
[----:B------:R-:W-:Y:S01]  /*13b0*/  IADD3 R10, P2, R4, -UR11, RZ ;  /* 0x8000000b040a7c10 */ /* 0x000fe2000ff5e0ff */
[----:B------:R-:W2:Y:S01]  /*13c0*/  LDG.E.64 R2, [R2.64] ;  /* 0x0000000c02027981 */ /* 0x000ea2000c1e1b00 */
[----:B------:R-:W-:Y:S02]  /*13d0*/  IADD3.X R13, R9, UR5, RZ, P0, !PT ;  /* 0x00000005090d7c10 */ /* 0x000fe400087fe4ff */
[----:B------:R-:W-:Y:S01]  /*13e0*/  IADD3.X R11, R5, ~UR8, RZ, P2, !PT ;  /* 0x80000008050b7c10 */ /* 0x000fe200097fe4ff */
[----:B------:R-:W2:Y:S04]  /*13f0*/  LDG.E.64 R8, [R8.64] ;  /* 0x0000000c08087981 */ /* 0x000ea8000c1e1b00 */
[----:B------:R-:W3:Y:S04]  /*1400*/  LDG.E.64 R12, [R12.64] ;  /* 0x0000000c0c0c7981 */ /* 0x000ee8000c1e1b00 */
[----:B------:R-:W3:Y:S04]  /*1410*/  LDG.E.64 R4, [R4.64] ;  /* 0x0000000c04047981 */ /* 0x000ee8000c1e1b00 */
[----:B------:R-:W4:Y:S01]  /*1420*/  LDG.E.64 R10, [R10.64] ;  /* 0x0000000c0a0a7981 */ /* 0x000f22000c1e1b00 */
[----:B------:R-:W-:-:S05]  /*1430*/  MOV R23, 0x8 ;  /* 0x0000000800177802 */ /* 0x000fca0000000f00 */
[----:B------:R-:W-:-:S06]  /*1440*/  IMAD.WIDE.U32 R6, R6, R23, c[0x0][0x170] ;  /* 0x00005c0006067625 */ /* 0x000fcc00078e0017 */
[----:B------:R-:W5:Y:S01]  /*1450*/  LDG.E.64 R6, [R6.64] ;  /* 0x0000000c06067981 */ /* 0x000f62000c1e1b00 */
[CC--:B---3--:R-:W-:Y:S02]  /*1460*/  FMUL.FTZ R17, R13.reuse, R5.reuse ;  /* 0x000000050d117220 */ /* 0x0c8fe40000410000 */
[C---:B------:R-:W-:Y:S02]  /*1470*/  FMUL.FTZ R21, R12.reuse, R5 ;  /* 0x000000050c157220 */ /* 0x040fe40000410000 */
[-C--:B----4-:R-:W-:Y:S02]  /*1480*/  FMUL.FTZ R19, R13, R11.reuse ;  /* 0x0000000b0d137220 */ /* 0x090fe40000410000 */
[C---:B------:R-:W-:Y:S02]  /*1490*/  FMUL.FTZ R22, R12.reuse, R11 ;  /* 0x0000000b0c167220 */ /* 0x040fe40000410000 */
[C---:B------:R-:W-:Y:S02]  /*14a0*/  FFMA.FTZ R18, R12.reuse, R4, -R17 ;  /* 0x000000040c127223 */ /* 0x040fe40000010811 */
[----:B------:R-:W-:-:S02]  /*14b0*/  FFMA.FTZ R16, R12, R10, -R19 ;  /* 0x0000000a0c107223 */ /* 0x000fc40000010813 */
[C---:B------:R-:W-:Y:S02]  /*14c0*/  FFMA.FTZ R21, R13.reuse, R4, R21 ;  /* 0x000000040d157223 */ /* 0x040fe40000010015 */
[----:B------:R-:W-:Y:S02]  /*14d0*/  FFMA.FTZ R17, R13, R10, R22 ;  /* 0x0000000a0d117223 */ /* 0x000fe40000010016 */
[----:B------:R-:W-:-:S04]  /*14e0*/  IMAD.WIDE.U32 R12, R14, R23, c[0x0][0x168] ;  /* 0x00005a000e0c7625 */ /* 0x000fc800078e0017 */
[CC--:B--2---:R-:W-:Y:S02]  /*14f0*/  FMUL.FTZ R19, R9.reuse, R3.reuse ;  /* 0x0000000309137220 */ /* 0x0c4fe40000410000 */
[C---:B------:R-:W-:Y:S02]  /*1500*/  FMUL.FTZ R14, R8.reuse, R3 ;  /* 0x00000003080e7220 */ /* 0x040fe40000410000 */
[CC--:B------:R-:W-:Y:S02]  /*1510*/  FMUL.FTZ R23, R9.reuse, R11.reuse ;  /* 0x0000000b09177220 */ /* 0x0c0fe40000410000 */
[C---:B------:R-:W-:Y:S02]  /*1520*/  FMUL.FTZ R24, R8.reuse, R11 ;  /* 0x0000000b08187220 */ /* 0x040fe40000410000 */
[-C--:B------:R-:W-:Y:S02]  /*1530*/  FFMA.FTZ R11, R8, R2.reuse, -R19 ;  /* 0x00000002080b7223 */ /* 0x080fe40000010813 */
[----:B------:R-:W-:-:S02]  /*1540*/  FFMA.FTZ R22, R9, R2, R14 ;  /* 0x0000000209167223 */ /* 0x000fc4000001000e */
[-C--:B------:R-:W-:Y:S02]  /*1550*/  FFMA.FTZ R14, R8, R10.reuse, -R23 ;  /* 0x0000000a080e7223 */ /* 0x080fe40000010817 */
[----:B------:R-:W-:Y:S02]  /*1560*/  FFMA.FTZ R19, R9, R10, R24 ;  /* 0x0000000a09137223 */ /* 0x000fe40000010018 */
[----:B------:R-:W-:Y:S02]  /*1570*/  FADD.FTZ R8, R11, -R18 ;  /* 0x800000120b087221 */ /* 0x000fe40000010000 */
[----:B------:R-:W-:Y:S01]  /*1580*/  FADD.FTZ R9, R22, -R21 ;  /* 0x8000001516097221 */ /* 0x000fe20000010000 */
[----:B------:R-:W-:Y:S01]  /*1590*/  IADD3 R10, P0, R12, UR6, RZ ;  /* 0x000000060c0a7c10 */ /* 0x000fe2000ff1e0ff */
[-C--:B-----5:R-:W-:Y:S02]  /*15a0*/  FMUL.FTZ R11, R3, R7.reuse ;  /* 0x00000007030b7220 */ /* 0x0a0fe40000410000 */
[----:B------:R-:W-:-:S02]  /*15b0*/  FMUL.FTZ R21, R5, R7 ;  /* 0x0000000705157220 */ /* 0x000fc40000410000 */
[-C--:B------:R-:W-:Y:S02]  /*15c0*/  FMUL.FTZ R18, R3, R6.reuse ;  /* 0x0000000603127220 */ /* 0x080fe40000410000 */
[-C--:B------:R-:W-:Y:S02]  /*15d0*/  FMUL.FTZ R5, R5, R6.reuse ;  /* 0x0000000605057220 */ /* 0x080fe40000410000 */
[-C--:B------:R-:W-:Y:S01]  /*15e0*/  FFMA.FTZ R3, R2, R6.reuse, -R11 ;  /* 0x0000000602037223 */ /* 0x080fe2000001080b */
[----:B------:R-:W-:Y:S01]  /*15f0*/  IADD3.X R11, R13, UR7, RZ, P0, !PT ;  /* 0x000000070d0b7c10 */ /* 0x000fe200087fe4ff */
[----:B------:R-:W-:Y:S02]  /*1600*/  FFMA.FTZ R21, R4, R6, -R21 ;  /* 0x0000000604157223 */ /* 0x000fe40000010815 */
[-C--:B------:R-:W-:Y:S01]  /*1610*/  FFMA.FTZ R18, R2, R7.reuse, R18 ;  /* 0x0000000702127223 */ /* 0x080fe20000010012 */
[----:B------:R-:W-:Y:S01]  /*1620*/  IADD3 R2, P0, R10, UR6, RZ ;  /* 0x000000060a027c10 */ /* 0x000fe2000ff1e0ff */
[----:B------:R-:W-:-:S02]  /*1630*/  FFMA.FTZ R4, R4, R7, R5 ;  /* 0x0000000704047223 */ /* 0x000fc40000010005 */
[----:B------:R-:W-:Y:S02]  /*1640*/  IMAD R5, R20, c[0x0][0xc], RZ ;  /* 0x0000030014057a24 */ /* 0x000fe400078e02ff */
[----:B------:R-:W-:Y:S01]  /*1650*/  FADD.FTZ R16, R16, -R3 ;  /* 0x8000000310107221 */ /* 0x000fe20000010000 */
[----:B------:R-:W-:Y:S01]  /*1660*/  IADD3.X R3, R11, UR7, RZ, P0, !PT ;  /* 0x000000070b037c10 */ /* 0x000fe200087fe4ff */
[----:B------:R-:W-:Y:S01]  /*1670*/  FADD.FTZ R17, R17, -R18 ;  /* 0x8000001211117221 */ /* 0x000fe20000010000 */
[----:B------:R-:W-:Y:S01]  /*1680*/  IADD3 R0, P0, R5, R0, RZ ;  /* 0x0000000005007210 */ /* 0x000fe20007f1e0ff */
[----:B------:R-:W-:Y:S02]  /*1690*/  FADD.FTZ R18, R21, -R14 ;  /* 0x8000000e15127221 */ /* 0x000fe40000010000 */
[----:B------:R-:W-:Y:S01]  /*16a0*/  FADD.FTZ R19, R4, -R19 ;  /* 0x8000001304137221 */ /* 0x000fe20000010000 */
        /* <DEDUP_REMOVED lines=8> */
.L_x_21:
[----:B------:R-:W-:Y:S05]  /*1730*/  EXIT ;  /* 0x000000000000794d */ /* 0x000fea0003800000 */
.L_x_23:
        /* <DEDUP_REMOVED lines=12> */
.L_x_93:


//--------------------- .text._ZN2at6native12cross_kernelIN3c107complexIdEE16OffsetCalculatorILi3EjLb0EEiEEviPT_PKS7_SA_T0_T1_SC_SC_ --------------------------
	.section	.text._ZN2at6native12cross_kernelIN3c107complexIdEE16OffsetCalculatorILi3EjLb0EEiEEviPT_PKS7_SA_T0_T1_SC_SC_,"ax",@progbits
	.sectioninfo	@"SHI_REGISTERS=46"
	.align	128
        .global         _ZN2at6native12cross_kernelIN3c107complexIdEE16OffsetCalculatorILi3EjLb0EEiEEviPT_PKS7_SA_T0_T1_SC_SC_
        .type           _ZN2at6native12cross_kernelIN3c107complexIdEE16OffsetCalculatorILi3EjLb0EEiEEviPT_PKS7_SA_T0_T1_SC_SC_,@function
        .size           _ZN2at6native12cross_kernelIN3c107complexIdEE16OffsetCalculatorILi3EjLb0EEiEEviPT_PKS7_SA_T0_T1_SC_SC_,(.L_x_94 - _ZN2at6native12cross_kernelIN3c107complexIdEE16OffsetCalculatorILi3EjLb0EEiEEviPT_PKS7_SA_T0_T1_SC_SC_)
        .other          _ZN2at6native12cross_kernelIN3c107complexIdEE16OffsetCalculatorILi3EjLb0EEiEEviPT_PKS7_SA_T0_T1_SC_SC_,@"STO_CUDA_ENTRY STV_DEFAULT"
_ZN2at6native12cross_kernelIN3c107complexIdEE16OffsetCalculatorILi3EjLb0EEiEEviPT_PKS7_SA_T0_T1_SC_SC_:
.text._ZN2at6native12cross_kernelIN3c107complexIdEE16OffsetCalculatorILi3EjLb0EEiEEviPT_PKS7_SA_T0_T1_SC_SC_:
        /* <DEDUP_REMOVED lines=10> */
[----:B------:R-:W-:Y:S01]  /*00a0*/  MOV R7, R2 ;  /* 0x0000000200077202 */ /* 0x000fe20000000f00 */
[----:B------:R-:W-:Y:S01]  /*00b0*/  ULDC.64 UR6, c[0x0][0x118] ;  /* 0x0000460000067ab9 */ /* 0x000fe20000000a00 */
[----:B------:R-:W-:Y:S02]  /*00c0*/  MOV R0, c[0x0][0x3e4] ;  /* 0x0000f90000007a02 */ /* 0x000fe40000000f00 */
[----:B------:R-:W-:Y:S02]  /*00d0*/  MOV R2, c[0x0][0x3e0] ;  /* 0x0000f80000027a02 */ /* 0x000fe40000000f00 */
[----:B------:R-:W-:Y:S02]  /*00e0*/  ISETP.NE.AND P1, PT, RZ, c[0x0][0x180], PT ;  /* 0x00006000ff007a0c */ /* 0x000fe40003f25270 */
[----:B------:R-:W-:Y:S02]  /*00f0*/  MOV R5, c[0x0][0x0] ;  /* 0x0000000000057a02 */ /* 0x000fe40000000f00 */
[----:B------:R-:W-:-:S02]  /*0100*/  SHF.L.U32 R6, R0, 0x1, RZ ;  /* 0x0000000100067819 */ /* 0x000fc400000006ff */
[----:B------:R-:W-:-:S04]  /*0110*/  SHF.L.U32 R4, R2, 0x1, RZ ;  /* 0x0000000102047819 */ /* 0x000fc800000006ff */
.L_x_26:
[----:B0-----:R-:W-:Y:S01]  /*0120*/  HFMA2.MMA R11, -RZ, RZ, 0, 0 ;  /* 0x00000000ff0b7435 */ /* 0x001fe200000001ff */
[----:B------:R-:W-:Y:S01]  /*0130*/  IMAD.MOV.U32 R9, RZ, RZ, RZ ;  /* 0x000000ffff097224 */ /* 0x000fe200078e00ff */
[----:B------:R-:W-:Y:S01]  /*0140*/  MOV R33, RZ ;  /* 0x000000ff00217202 */ /* 0x000fe20000000f00 */
        /* <DEDUP_REMOVED lines=263> */
.L_x_24:
[C---:B------:R-:W-:Y:S02]  /*11c0*/  IADD3 R10, P0, R4.reuse, R9, RZ ;  /* 0x00000009040a7210 */ /* 0x040fe40007f1e0ff */
[----:B------:R-:W-:Y:S02]  /*11d0*/  IADD3 R8, P2, R11, c[0x0][0x3e4], RZ ;  /* 0x0000f9000b087a10 */ /* 0x000fe40007f5e0ff */
[----:B------:R-:W-:Y:S02]  /*11e0*/  LEA.HI.X.SX32 R15, R4, RZ, 0x1, P0 ;  /* 0x000000ff040f7211 */ /* 0x000fe400000f0eff */
[----:B------:R-:W-:Y:S02]  /*11f0*/  LEA R28, P0, R10, c[0x0][0x170], 0x4 ;  /* 0x00005c000a1c7a11 */ /* 0x000fe400078020ff */
[----:B------:R-:W-:Y:S02]  /*1200*/  LEA.HI.X.SX32 R13, R0, RZ, 0x1, P2 ;  /* 0x000000ff000d7211 */ /* 0x000fe400010f0eff */
[----:B------:R-:W-:-:S02]  /*1210*/  LEA R20, P3, R8, c[0x0][0x178], 0x4 ;  /* 0x00005e0008147a11 */ /* 0x000fc400078620ff */
[----:B------:R-:W-:Y:S02]  /*1220*/  MOV R32, 0x10 ;  /* 0x0000001000207802 */ /* 0x000fe40000000f00 */
[----:B------:R-:W-:Y:S02]  /*1230*/  IADD3 R14, P2, R9, c[0x0][0x3e0], RZ ;  /* 0x0000f800090e7a10 */ /* 0x000fe40007f5e0ff */
[----:B------:R-:W-:Y:S01]  /*1240*/  LEA.HI.X R29, R10, c[0x0][0x174], R15, 0x4, P0 ;  /* 0x00005d000a1d7a11 */ /* 0x000fe200000f240f */
[----:B------:R-:W-:Y:S01]  /*1250*/  IMAD.WIDE.U32 R24, R11, R32, c[0x0][0x178] ;  /* 0x00005e000b187625 */ /* 0x000fe200078e0020 */
[----:B------:R-:W-:Y:S02]  /*1260*/  LEA.HI.X R21, R8, c[0x0][0x17c], R13, 0x4, P3 ;  /* 0x00005f0008157a11 */ /* 0x000fe400018f240d */
[----:B------:R-:W-:Y:S02]  /*1270*/  IADD3 R8, P0, R6, R11, RZ ;  /* 0x0000000b06087210 */ /* 0x000fe40007f1e0ff */
[----:B------:R-:W-:Y:S01]  /*1280*/  LEA.HI.X.SX32 R13, R2, RZ, 0x1, P2 ;  /* 0x000000ff020d7211 */ /* 0x000fe200010f0eff */
[----:B------:R-:W2:Y:S01]  /*1290*/  LDG.E.128 R28, [R28.64] ;  /* 0x000000061c1c7981 */ /* 0x000ea2000c1e1d00 */
[----:B------:R-:W-:-:S02]  /*12a0*/  LEA R16, P2, R14, c[0x0][0x170], 0x4 ;  /* 0x00005c000e107a11 */ /* 0x000fc400078420ff */
[----:B------:R-:W-:Y:S01]  /*12b0*/  LEA.HI.X.SX32 R11, R6, RZ, 0x1, P0 ;  /* 0x000000ff060b7211 */ /* 0x000fe200000f0eff */
[----:B------:R-:W2:Y:S01]  /*12c0*/  LDG.E.128 R20, [R20.64] ;  /* 0x0000000614147981 */ /* 0x000ea2000c1e1d00 */
[----:B------:R-:W-:Y:S02]  /*12d0*/  LEA R12, P0, R8, c[0x0][0x178], 0x4 ;  /* 0x00005e00080c7a11 */ /* 0x000fe400078020ff */
[----:B------:R-:W-:Y:S01]  /*12e0*/  LEA.HI.X R17, R14, c[0x0][0x174], R13, 0x4, P2 ;  /* 0x00005d000e117a11 */ /* 0x000fe200010f240d */
[----:B------:R-:W3:Y:S01]  /*12f0*/  LDG.E.128 R24, [R24.64] ;  /* 0x0000000618187981 */ /* 0x000ee2000c1e1d00 */
[----:B------:R-:W-:Y:S01]  /*1300*/  LEA.HI.X R13, R8, c[0x0][0x17c], R11, 0x4, P0 ;  /* 0x00005f00080d7a11 */ /* 0x000fe200000f240b */
[----:B------:R-:W-:-:S03]  /*1310*/  IMAD.WIDE.U32 R8, R9, R32, c[0x0][0x170] ;  /* 0x00005c0009087625 */ /* 0x000fc600078e0020 */
[----:B------:R-:W4:Y:S04]  /*1320*/  LDG.E.128 R16, [R16.64] ;  /* 0x0000000610107981 */ /* 0x000f28000c1e1d00 */
[----:B------:R-:W4:Y:S04]  /*1330*/  LDG.E.128 R12, [R12.64] ;  /* 0x000000060c0c7981 */ /* 0x000f28000c1e1d00 */
[----:B------:R-:W5:Y:S01]  /*1340*/  LDG.E.128 R8, [R8.64] ;  /* 0x0000000608087981 */ /* 0x000f62000c1e1d00 */
[----:B--2---:R-:W0:-:S04]  /*1350*/  DMUL R40, R30, R22 ;  /* 0x000000161e287228 */ /* 0x004e080000000000 */
[----:B---3--:R-:W1:-:S04]  /*1360*/  DMUL R34, R30, R26 ;  /* 0x0000001a1e227228 */ /* 0x008e480000000000 */
[----:B------:R-:W-:-:S04]  /*1370*/  DMUL R38, R28, R22 ;  /* 0x000000161c267228 */ /* 0x000fc80000000000 */
[----:B0-----:R-:W-:-:S04]  /*1380*/  DFMA R40, R28, R20, -R40 ;  /* 0x000000141c28722b */ /* 0x001fc80000000828 */
[----:B-1----:R-:W-:-:S04]  /*1390*/  DFMA R34, R28, R24, -R34 ;  /* 0x000000181c22722b */ /* 0x002fc80000000822 */
[----:B------:R-:W-:-:S04]  /*13a0*/  DMUL R36, R28, R26 ;  /* 0x0000001a1c247228 */ /* 0x000fc80000000000 */
[----:B----4-:R-:W0:-:S04]  /*13b0*/  DMUL R28, R18, R14 ;  /* 0x0000000e121c7228 */ /* 0x010e080000000000 */
[----:B-----5:R-:W-:-:S04]  /*13c0*/  DMUL R42, R14, R10 ;  /* 0x0000000a0e2a7228 */ /* 0x020fc80000000000 */
[----:B0-----:R-:W0:-:S04]  /*13d0*/  DFMA R28, R16, R12, -R28 ;  /* 0x0000000c101c722b */ /* 0x001e08000000081c */
[----:B------:R-:W-:-:S04]  /*13e0*/  DFMA R38, R30, R20, R38 ;  /* 0x000000141e26722b */ /* 0x000fc80000000026 */
[----:B------:R-:W-:-:S04]  /*13f0*/  DFMA R36, R30, R24, R36 ;  /* 0x000000181e24722b */ /* 0x000fc80000000024 */
[----:B0-----:R-:W-:-:S04]  /*1400*/  DADD R28, R28, -R40 ;  /* 0x000000001c1c7229 */ /* 0x001fc80000000828 */
[----:B------:R-:W0:-:S04]  /*1410*/  DMUL R30, R16, R14 ;  /* 0x0000000e101e7228 */ /* 0x000e080000000000 */
[----:B------:R-:W1:-:S04]  /*1420*/  DMUL R40, R14, R8 ;  /* 0x000000080e287228 */ /* 0x000e480000000000 */
[----:B------:R-:W-:-:S04]  /*1430*/  DFMA R14, R12, R8, -R42 ;  /* 0x000000080c0e722b */ /* 0x000fc8000000082a */
[----:B------:R-:W2:-:S04]  /*1440*/  DMUL R42, R22, R10 ;  /* 0x0000000a162a7228 */ /* 0x000e880000000000 */
[----:B0-----:R-:W-:-:S04]  /*1450*/  DFMA R30, R18, R12, R30 ;  /* 0x0000000c121e722b */ /* 0x001fc8000000001e */
[----:B-1----:R-:W-:-:S04]  /*1460*/  DFMA R12, R12, R10, R40 ;  /* 0x0000000a0c0c722b */ /* 0x002fc80000000028 */
[----:B------:R-:W-:-:S04]  /*1470*/  DMUL R40, R22, R8 ;  /* 0x0000000816287228 */ /* 0x000fc80000000000 */
[----:B--2---:R-:W-:-:S04]  /*1480*/  DFMA R22, R20, R8, -R42 ;  /* 0x000000081416722b */ /* 0x004fc8000000082a */
[----:B------:R-:W0:-:S04]  /*1490*/  DMUL R8, R18, R26 ;  /* 0x0000001a12087228 */ /* 0x000e080000000000 */
[----:B------:R-:W1:-:S04]  /*14a0*/  DMUL R26, R16, R26 ;  /* 0x0000001a101a7228 */ /* 0x000e480000000000 */
[----:B0-----:R-:W0:-:S04]  /*14b0*/  DFMA R16, R16, R24, -R8 ;  /* 0x000000181010722b */ /* 0x001e080000000808 */
[----:B------:R2:W-:Y:S02]  /*14c0*/  DFMA R40, R20, R10, R40 ;  /* 0x0000000a1428722b */ /* 0x0005e40000000028 */
[----:B--2---:R-:W-:Y:S02]  /*14d0*/  IMAD.WIDE.U32 R20, R33, R32, c[0x0][0x168] ;  /* 0x00005a0021147625 */ /* 0x004fe400078e0020 */
[----:B-1----:R-:W1:-:S04]  /*14e0*/  DFMA R18, R18, R24, R26 ;  /* 0x000000181212722b */ /* 0x002e48000000001a */
[----:B------:R-:W-:-:S04]  /*14f0*/  DADD R10, R36, -R12 ;  /* 0x00000000240a7229 */ /* 0x000fc8000000080c */
[----:B0-----:R0:W-:Y:S02]  /*1500*/  DADD R12, R22, -R16 ;  /* 0x00000000160c7229 */ /* 0x0011e40000000810 */
[----:B0-----:R-:W-:Y:S02]  /*1510*/  IMAD.WIDE R16, R32, c[0x0][0x3dc], R20 ;  /* 0x0000f70020107a25 */ /* 0x001fe400078e0214 */
[----:B------:R-:W-:-:S04]  /*1520*/  DADD R8, R34, -R14 ;  /* 0x0000000022087229 */ /* 0x000fc8000000080e */
[----:B-1----:R0:W-:Y:S01]  /*1530*/  DADD R14, R40, -R18 ;  /* 0x00000000280e7229 */ /* 0x0021e20000000812 */
[----:B------:R-:W-:-:S03]  /*1540*/  IMAD.WIDE R32, R32, c[0x0][0x3dc], R16 ;  /* 0x0000f70020207a25 */ /* 0x000fc600078e0210 */
[----:B------:R-:W1:Y:S01]  /*1550*/  DADD R30, R30, -R38 ;  /* 0x000000001e1e7229 */ /* 0x000e620000000826 */
[----:B0-----:R-:W-:-:S05]  /*1560*/  IMAD R18, R5, c[0x0][0xc], RZ ;  /* 0x0000030005127a24 */ /* 0x001fca00078e02ff */
[----:B------:R-:W-:Y:S01]  /*1570*/  IADD3 R7, P0, R18, R7, RZ ;  /* 0x0000000712077210 */ /* 0x000fe20007f1e0ff */
[----:B-1----:R0:W-:Y:S03]  /*1580*/  STG.E.128 [R20.64], R28 ;  /* 0x0000001c14007986 */ /* 0x0021e6000c101d06 */
[----:B------:R-:W-:Y:S01]  /*1590*/  IADD3.X R3, RZ, R3, RZ, P0, !PT ;  /* 0x00000003ff037210 */ /* 0x000fe200007fe4ff */
[----:B------:R0:W-:Y:S01]  /*15a0*/  STG.E.128 [R16.64], R8 ;  /* 0x0000000810007986 */ /* 0x0001e2000c101d06 */
[----:B------:R-:W-:-:S03]  /*15b0*/  ISETP.GE.U32.AND P0, PT, R7, c[0x0][0x160], PT ;  /* 0x0000580007007a0c */ /* 0x000fc60003f06070 */
[----:B------:R0:W-:Y:S01]  /*15c0*/  STG.E.128 [R32.64], R12 ;  /* 0x0000000c20007986 */ /* 0x0001e2000c101d06 */
[----:B------:R-:W-:-:S13]  /*15d0*/  ISETP.GE.AND.EX P0, PT, R3, UR4, PT, P0 ;  /* 0x0000000403007c0c */ /* 0x000fda000bf06300 */
[----:B------:R-:W-:Y:S01]  /*15e0*/  @P0 CALL.REL.NOINC `(.L_x_25) ;  /* 0x0000001000000944 */ /* 0x000fe20003c00000 */
[----:B------:R-:W-:Y:S05]  /*15f0*/  BRA `(.L_x_26) ;  /* 0xffffeb2000007947 */ /* 0x000fea000383ffff */
.L_x_25:
[----:B------:R-:W-:Y:S05]  /*1600*/  EXIT ;  /* 0x000000000000794d */ /* 0x000fea0003800000 */
.L_x_27:
        /* <DEDUP_REMOVED lines=15> */
.L_x_94:


//--------------------- .text._ZN2at6native12cross_kernelIN3c107complexIdEE16OffsetCalculatorILi3EjLb0EElEEviPT_PKS7_SA_T0_T1_SC_SC_ --------------------------
	.section	.text._ZN2at6native12cross_kernelIN3c107complexIdEE16OffsetCalculatorILi3EjLb0EElEEviPT_PKS7_SA_T0_T1_SC_SC_,"ax",@progbits
	.sectioninfo	@"SHI_REGISTERS=40"
	.align	128
        .global         _ZN2at6native12cross_kernelIN3c107complexIdEE16OffsetCalculatorILi3EjLb0EElEEviPT_PKS7_SA_T0_T1_SC_SC_
        .type           _ZN2at6native12cross_kernelIN3c107complexIdEE16OffsetCalculatorILi3EjLb0EElEEviPT_PKS7_SA_T0_T1_SC_SC_,@function
        .size           _ZN2at6native12cross_kernelIN3c107complexIdEE16OffsetCalculatorILi3EjLb0EElEEviPT_PKS7_SA_T0_T1_SC_SC_,(.L_x_95 - _ZN2at6native12cross_kernelIN3c107complexIdEE16OffsetCalculatorILi3EjLb0EElEEviPT_PKS7_SA_T0_T1_SC_SC_)
        .other          _ZN2at6native12cross_kernelIN3c107complexIdEE16OffsetCalculatorILi3EjLb0EElEEviPT_PKS7_SA_T0_T1_SC_SC_,@"STO_CUDA_ENTRY STV_DEFAULT"
_ZN2at6native12cross_kernelIN3c107complexIdEE16OffsetCalculatorILi3EjLb0EElEEviPT_PKS7_SA_T0_T1_SC_SC_:
.text._ZN2at6native12cross_kernelIN3c107complexIdEE16OffsetCalculatorILi3EjLb0EElEEviPT_PKS7_SA_T0_T1_SC_SC_:
        /* <DEDUP_REMOVED lines=13> */
[----:B------:R-:W-:Y:S01]  /*00d0*/  MOV R0, c[0x0][0x0] ;  /* 0x0000000000007a02 */ /* 0x000fe20000000f00 */
[----:B------:R-:W-:Y:S02]  /*00e0*/  ULDC.64 UR14, c[0x0][0x3f0] ;  /* 0x0000fc00000e7ab9 */ /* 0x000fe40000000a00 */
        /* <DEDUP_REMOVED lines=9> */
.L_x_30:
[----:B------:R-:W-:Y:S01]  /*0180*/  HFMA2.MMA R4, -RZ, RZ, 0, 0 ;  /* 0x00000000ff047435 */ /* 0x000fe200000001ff */
[----:B------:R-:W-:Y:S01]  /*0190*/  MOV R20, RZ ;  /* 0x000000ff00147202 */ /* 0x000fe20000000f00 */
[----:B------:R-:W-:Y:S01]  /*01a0*/  IMAD.MOV.U32 R32, RZ, RZ, RZ ;  /* 0x000000ffff207224 */ /* 0x000fe200078e00ff */
        /* <DEDUP_REMOVED lines=274> */
.L_x_28:
[----:B------:R-:W-:Y:S01]  /*12d0*/  IMAD.U32 R7, RZ, RZ, UR14 ;  /* 0x0000000eff077e24 */ /* 0x000fe2000f8e00ff */
[----:B------:R-:W-:Y:S02]  /*12e0*/  IADD3 R5, P0, R20, c[0x0][0x3e8], RZ ;  /* 0x0000fa0014057a10 */ /* 0x000fe40007f1e0ff */
[----:B------:R-:W-:Y:S02]  /*12f0*/  MOV R13, UR16 ;  /* 0x00000010000d7c02 */ /* 0x000fe40008000f00 */
[----:B------:R-:W-:Y:S02]  /*1300*/  LEA R6, P2, R7, R4, 0x1 ;  /* 0x0000000407067211 */ /* 0x000fe400078408ff */
[----:B------:R-:W-:Y:S02]  /*1310*/  IADD3.X R10, RZ, c[0x0][0x3ec], RZ, P0, !PT ;  /* 0x0000fb00ff0a7a10 */ /* 0x000fe400007fe4ff */
[----:B------:R-:W-:Y:S02]  /*1320*/  LEA R4, P0, R5, c[0x0][0x170], 0x4 ;  /* 0x00005c0005047a11 */ /* 0x000fe400078020ff */
[----:B------:R-:W-:-:S02]  /*1330*/  IADD3.X R7, RZ, UR9, RZ, P2, !PT ;  /* 0x00000009ff077c10 */ /* 0x000fc400097fe4ff */
[C---:B------:R-:W-:Y:S02]  /*1340*/  LEA R8, P2, R6.reuse, c[0x0][0x178], 0x4 ;  /* 0x00005e0006087a11 */ /* 0x040fe400078420ff */
[----:B------:R-:W-:Y:S02]  /*1350*/  LEA.HI.X R5, R5, c[0x0][0x174], R10, 0x4, P0 ;  /* 0x00005d0005057a11 */ /* 0x000fe400000f240a */
[----:B------:R-:W-:Y:S02]  /*1360*/  LEA R12, P0, R13, R4, 0x4 ;  /* 0x000000040d0c7211 */ /* 0x000fe400078020ff */
[----:B------:R-:W-:Y:S02]  /*1370*/  LEA.HI.X R9, R6, c[0x0][0x17c], R7, 0x4, P2 ;  /* 0x00005f0006097a11 */ /* 0x000fe400010f2407 */
[----:B------:R-:W-:Y:S02]  /*1380*/  IADD3 R34, P2, R8, -UR11, RZ ;  /* 0x8000000b08227c10 */ /* 0x000fe4000ff5e0ff */
[----:B------:R-:W-:-:S02]  /*1390*/  IADD3.X R13, R5, UR5, RZ, P0, !PT ;  /* 0x00000005050d7c10 */ /* 0x000fc400087fe4ff */
[----:B------:R-:W-:Y:S01]  /*13a0*/  IADD3.X R35, R9, ~UR8, RZ, P2, !PT ;  /* 0x8000000809237c10 */ /* 0x000fe200097fe4ff */
[----:B------:R-:W2:Y:S04]  /*13b0*/  LDG.E.128 R4, [R4.64] ;  /* 0x0000000c04047981 */ /* 0x000ea8000c1e1d00 */
[----:B------:R-:W2:Y:S04]  /*13c0*/  LDG.E.128 R8, [R8.64] ;  /* 0x0000000c08087981 */ /* 0x000ea8000c1e1d00 */
[----:B------:R-:W3:Y:S04]  /*13d0*/  LDG.E.128 R12, [R12.64] ;  /* 0x0000000c0c0c7981 */ /* 0x000ee8000c1e1d00 */
[----:B------:R0:W3:Y:S01]  /*13e0*/  LDG.E.128 R16, [R34.64] ;  /* 0x0000000c22107981 */ /* 0x0000e2000c1e1d00 */
[----:B------:R-:W-:-:S05]  /*13f0*/  MOV R33, 0x10 ;  /* 0x0000001000217802 */ /* 0x000fca0000000f00 */
[----:B------:R-:W-:-:S06]  /*1400*/  IMAD.WIDE.U32 R20, R20, R33, c[0x0][0x170] ;  /* 0x00005c0014147625 */ /* 0x000fcc00078e0021 */
[----:B------:R-:W4:Y:S01]  /*1410*/  LDG.E.128 R20, [R20.64] ;  /* 0x0000000c14147981 */ /* 0x000f22000c1e1d00 */
[----:B------:R-:W-:-:S04]  /*1420*/  IADD3 R24, P0, R34, -UR11, RZ ;  /* 0x8000000b22187c10 */ /* 0x000fc8000ff1e0ff */
[----:B------:R-:W-:-:S06]  /*1430*/  IADD3.X R25, R35, ~UR8, RZ, P0, !PT ;  /* 0x8000000823197c10 */ /* 0x000fcc00087fe4ff */
[----:B------:R-:W5:Y:S01]  /*1440*/  LDG.E.128 R24, [R24.64] ;  /* 0x0000000c18187981 */ /* 0x000f62000c1e1d00 */
[----:B------:R-:W-:Y:S01]  /*1450*/  IMAD.WIDE.U32 R32, R32, R33, c[0x0][0x168] ;  /* 0x00005a0020207625 */ /* 0x000fe200078e0021 */
[----:B--2---:R-:W1:-:S04]  /*1460*/  DMUL R30, R6, R10 ;  /* 0x0000000a061e7228 */ /* 0x004e480000000000 */
[----:B0-----:R-:W-:-:S04]  /*1470*/  DMUL R34, R4, R10 ;  /* 0x0000000a04227228 */ /* 0x001fc80000000000 */
[----:B---3--:R-:W0:-:S04]  /*1480*/  DMUL R28, R14, R18 ;  /* 0x000000120e1c7228 */ /* 0x008e080000000000 */
[----:B-1----:R-:W-:-:S04]  /*1490*/  DFMA R30, R4, R8, -R30 ;  /* 0x00000008041e722b */ /* 0x002fc8000000081e */
[----:B0-----:R-:W0:-:S04]  /*14a0*/  DFMA R28, R12, R16, -R28 ;  /* 0x000000100c1c722b */ /* 0x001e08000000081c */
[----:B------:R-:W-:-:S04]  /*14b0*/  DFMA R34, R6, R8, R34 ;  /* 0x000000080622722b */ /* 0x000fc80000000022 */
[----:B0-----:R-:W-:-:S04]  /*14c0*/  DADD R28, R30, -R28 ;  /* 0x000000001e1c7229 */ /* 0x001fc8000000081c */
[----:B------:R-:W0:-:S04]  /*14d0*/  DMUL R30, R12, R18 ;  /* 0x000000120c1e7228 */ /* 0x000e080000000000 */
[----:B----4-:R-:W-:-:S04]  /*14e0*/  DMUL R36, R10, R22 ;  /* 0x000000160a247228 */ /* 0x010fc80000000000 */
[----:B0-----:R-:W0:-:S06]  /*14f0*/  DFMA R30, R14, R16, R30 ;  /* 0x000000100e1e722b */ /* 0x001e0c000000001e */
[----:B0-----:R-:W0:-:S04]  /*1500*/  DADD R30, R34, -R30 ;  /* 0x00000000221e7229 */ /* 0x001e08000000081e */
[----:B------:R-:W1:-:S03]  /*1510*/  DMUL R34, R10, R20 ;  /* 0x000000140a227228 */ /* 0x000e460000000000 */
[----:B0-----:R0:W-:Y:S01]  /*1520*/  STG.E.128 [R32.64], R28 ;  /* 0x0000001c20007986 */ /* 0x0011e2000c101d0c */
[----:B------:R-:W-:-:S04]  /*1530*/  DFMA R10, R8, R20, -R36 ;  /* 0x00000014080a722b */ /* 0x000fc80000000824 */
[----:B-1----:R-:W-:-:S04]  /*1540*/  DFMA R8, R8, R22, R34 ;  /* 0x000000160808722b */ /* 0x002fc80000000022 */
[----:B------:R-:W1:-:S04]  /*1550*/  DMUL R34, R18, R22 ;  /* 0x0000001612227228 */ /* 0x000e480000000000 */
[----:B------:R-:W2:-:S04]  /*1560*/  DMUL R18, R18, R20 ;  /* 0x0000001412127228 */ /* 0x000e880000000000 */
[----:B-1----:R-:W-:-:S04]  /*1570*/  DFMA R20, R16, R20, -R34 ;  /* 0x000000141014722b */ /* 0x002fc80000000822 */
[----:B--2---:R-:W-:-:S04]  /*1580*/  DFMA R18, R16, R22, R18 ;  /* 0x000000161012722b */ /* 0x004fc80000000012 */
[----:B-----5:R-:W1:-:S06]  /*1590*/  DMUL R16, R14, R26 ;  /* 0x0000001a0e107228 */ /* 0x020e4c0000000000 */
[----:B-1----:R-:W-:-:S04]  /*15a0*/  DFMA R16, R12, R24, -R16 ;  /* 0x000000180c10722b */ /* 0x002fc80000000810 */
[----:B------:R-:W1:-:S06]  /*15b0*/  DMUL R12, R12, R26 ;  /* 0x0000001a0c0c7228 */ /* 0x000e4c0000000000 */
[----:B-1----:R-:W-:-:S04]  /*15c0*/  DFMA R14, R14, R24, R12 ;  /* 0x000000180e0e722b */ /* 0x002fc8000000000c */
[----:B------:R-:W1:-:S04]  /*15d0*/  DMUL R12, R6, R26 ;  /* 0x0000001a060c7228 */ /* 0x000e480000000000 */
[----:B------:R-:W2:-:S04]  /*15e0*/  DMUL R26, R4, R26 ;  /* 0x0000001a041a7228 */ /* 0x000e880000000000 */
[----:B-1----:R-:W1:-:S04]  /*15f0*/  DFMA R12, R4, R24, -R12 ;  /* 0x00000018040c722b */ /* 0x002e48000000080c */
[----:B--2---:R-:W-:-:S04]  /*1600*/  DFMA R26, R6, R24, R26 ;  /* 0x00000018061a722b */ /* 0x004fc8000000001a */
[----:B------:R2:W-:Y:S02]  /*1610*/  DADD R6, R14, -R8 ;  /* 0x000000000e067229 */ /* 0x0005e40000000808 */
[----:B--2---:R-:W-:Y:S02]  /*1620*/  IADD3 R8, P0, R32, UR6, RZ ;  /* 0x0000000620087c10 */ /* 0x004fe4000ff1e0ff */
[----:B------:R2:W3:Y:S02]  /*1630*/  DADD R4, R16, -R10 ;  /* 0x0000000010047229 */ /* 0x0004e4000000080a */
[----:B------:R-:W-:Y:S01]  /*1640*/  IADD3.X R9, R33, UR7, RZ, P0, !PT ;  /* 0x0000000721097c10 */ /* 0x000fe200087fe4ff */
[----:B--2---:R-:W-:Y:S01]  /*1650*/  IMAD R17, R0, c[0x0][0xc], RZ ;  /* 0x0000030000117a24 */ /* 0x004fe200078e02ff */
[----:B------:R-:W-:Y:S01]  /*1660*/  IADD3 R10, P0, R8, UR6, RZ ;  /* 0x00000006080a7c10 */ /* 0x000fe2000ff1e0ff */
[----:B-1----:R-:W-:Y:S02]  /*1670*/  DADD R12, R20, -R12 ;  /* 0x00000000140c7229 */ /* 0x002fe4000000080c */
[----:B---3--:R0:W-:Y:S01]  /*1680*/  STG.E.128 [R8.64], R4 ;  /* 0x0000000408007986 */ /* 0x0081e2000c101d0c */
[----:B------:R-:W-:Y:S01]  /*1690*/  IADD3.X R11, R9, UR7, RZ, P0, !PT ;  /* 0x00000007090b7c10 */ /* 0x000fe200087fe4ff */
[----:B------:R-:W1:Y:S01]  /*16a0*/  DADD R14, R18, -R26 ;  /* 0x00000000120e7229 */ /* 0x000e62000000081a */
[----:B------:R-:W-:-:S04]  /*16b0*/  IADD3 R2, P0, R17, R2, RZ ;  /* 0x0000000211027210 */ /* 0x000fc80007f1e0ff */
[----:B------:R-:W-:Y:S02]  /*16c0*/  IADD3.X R3, RZ, R3, RZ, P0, !PT ;  /* 0x00000003ff037210 */ /* 0x000fe400007fe4ff */
[----:B-1----:R0:W-:Y:S01]  /*16d0*/  STG.E.128 [R10.64], R12 ;  /* 0x0000000c0a007986 */ /* 0x0021e2000c101d0c */
[----:B------:R-:W-:-:S04]  /*16e0*/  ISETP.GE.U32.AND P0, PT, R2, c[0x0][0x160], PT ;  /* 0x0000580002007a0c */ /* 0x000fc80003f06070 */
[----:B------:R-:W-:-:S13]  /*16f0*/  ISETP.GE.AND.EX P0, PT, R3, UR4, PT, P0 ;  /* 0x0000000403007c0c */ /* 0x000fda000bf06300 */
[----:B0-----:R-:W-:Y:S01]  /*1700*/  @P0 CALL.REL.NOINC `(.L_x_29) ;  /* 0x0000001000000944 */ /* 0x001fe20003c00000 */
[----:B------:R-:W-:Y:S05]  /*1710*/  BRA `(.L_x_30) ;  /* 0xffffea6000007947 */ /* 0x000fea000383ffff */
.L_x_29:
[----:B------:R-:W-:Y:S05]  /*1720*/  EXIT ;  /* 0x000000000000794d */ /* 0x000fea0003800000 */
.L_x_31:
        /* <DEDUP_REMOVED lines=13> */
.L_x_95:


//--------------------- .text._ZN2at6native12cross_kernelIf16OffsetCalculatorILi3EjLb0EEiEEviPT_PKS4_S7_T0_T1_S9_S9_ --------------------------
	.section	.text._ZN2at6native12cross_kernelIf16OffsetCalculatorILi3EjLb0EEiEEviPT_PKS4_S7_T0_T1_S9_S9_,"ax",@progbits
	.sectioninfo	@"SHI_REGISTERS=32"
	.align	128
        .global         _ZN2at6native12cross_kernelIf16OffsetCalculatorILi3EjLb0EEiEEviPT_PKS4_S7_T0_T1_S9_S9_
        .type           _ZN2at6native12cross_kernelIf16OffsetCalculatorILi3EjLb0EEiEEviPT_PKS4_S7_T0_T1_S9_S9_,@function
        .size           _ZN2at6native12cross_kernelIf16OffsetCalculatorILi3EjLb0EEiEEviPT_PKS4_S7_T0_T1_S9_S9_,(.L_x_96 - _ZN2at6native12cross_kernelIf16OffsetCalculatorILi3EjLb0EEiEEviPT_PKS4_S7_T0_T1_S9_S9_)
        .other          _ZN2at6native12cross_kernelIf16OffsetCalculatorILi3EjLb0EEiEEviPT_PKS4_S7_T0_T1_S9_S9_,@"STO_CUDA_ENTRY STV_DEFAULT"
_ZN2at6native12cross_kernelIf16OffsetCalculatorILi3EjLb0EEiEEviPT_PKS4_S7_T0_T1_S9_S9_:
.text._ZN2at6native12cross_kernelIf16OffsetCalculatorILi3EjLb0EEiEEviPT_PKS4_S7_T0_T1_S9_S9_:
        /* <DEDUP_REMOVED lines=13> */
[----:B------:R-:W-:Y:S02]  /*00d0*/  SHF.L.U32 R23, R23, 0x1, RZ ;  /* 0x0000000117177819 */ /* 0x000fe400000006ff */
[----:B------:R-:W-:Y:S02]  /*00e0*/  SHF.L.U32 R21, R27, 0x1, RZ ;  /* 0x000000011b157819 */ /* 0x000fe400000006ff */
[----:B------:R-:W-:Y:S02]  /*00f0*/  SHF.R.S32.HI R2, RZ, 0x1f, R27 ;  /* 0x0000001fff027819 */ /* 0x000fe4000001141b */
[----:B------:R-:W-:-:S02]  /*0100*/  SHF.R.S32.HI R4, RZ, 0x1f, R23 ;  /* 0x0000001fff047819 */ /* 0x000fc40000011417 */
[----:B------:R-:W-:Y:S02]  /*0110*/  SHF.R.S32.HI R6, RZ, 0x1f, R21 ;  /* 0x0000001fff067819 */ /* 0x000fe40000011415 */
[----:B------:R-:W-:Y:S02]  /*0120*/  MOV R0, R24 ;  /* 0x0000001800007202 */ /* 0x000fe40000000f00 */
[----:B------:R-:W-:Y:S02]  /*0130*/  ISETP.NE.AND P1, PT, RZ, c[0x0][0x180], PT ;  /* 0x00006000ff007a0c */ /* 0x000fe40003f25270 */
[----:B------:R-:W-:Y:S02]  /*0140*/  MOV R18, c[0x0][0x0] ;  /* 0x0000000000127a02 */ /* 0x000fe40000000f00 */
[----:B------:R-:W-:Y:S02]  /*0150*/  SHF.L.U64.HI R19, R27, 0x2, R2 ;  /* 0x000000021b137819 */ /* 0x000fe40000010202 */
[----:B------:R-:W-:-:S02]  /*0160*/  SHF.L.U64.HI R17, R23, 0x2, R4 ;  /* 0x0000000217117819 */ /* 0x000fc40000010204 */
[----:B------:R-:W-:Y:S02]  /*0170*/  SHF.L.U64.HI R15, R21, 0x2, R6 ;  /* 0x00000002150f7819 */ /* 0x000fe40000010206 */
.L_x_34:
        /* <DEDUP_REMOVED lines=265> */
[----:B------:R-:W-:Y:S02]  /*1210*/  @P0 IMAD R4, R7, c[0x0][0x3d8], R4 ;  /* 0x0000f60007040a24 */ /* 0x000fe400078e0204 */
.L_x_32:
[----:B------:R-:W-:-:S05]  /*1220*/  MOV R29, 0x4 ;  /* 0x00000004001d7802 */ /* 0x000fca0000000f00 */
[----:B------:R-:W-:-:S04]  /*1230*/  IMAD.WIDE.U32 R2, R2, R29, c[0x0][0x170] ;  /* 0x00005c0002027625 */ /* 0x000fc800078e001d */
[----:B------:R-:W-:Y:S01]  /*1240*/  IMAD.WIDE.U32 R4, R4, R29, c[0x0][0x178] ;  /* 0x00005e0004047625 */ /* 0x000fe200078e001d */
[-C--:B------:R-:W-:Y:S01]  /*1250*/  LEA R8, P3, R21, R2.reuse, 0x2 ;  /* 0x0000000215087211 */ /* 0x080fe200078610ff */
[----:B------:R0:W2:Y:S01]  /*1260*/  LDG.E R20, [R2.64] ;  /* 0x0000000602147981 */ /* 0x0000a2000c1e1900 */
[----:B------:R-:W-:Y:S02]  /*1270*/  LEA R6, P0, R27, R2, 0x2 ;  /* 0x000000021b067211 */ /* 0x000fe400078010ff */
[----:B------:R-:W-:Y:S01]  /*1280*/  LEA R10, P2, R23, R4, 0x2 ;  /* 0x00000004170a7211 */ /* 0x000fe200078410ff */
[----:B------:R-:W-:Y:S01]  /*1290*/  IMAD.WIDE R12, R29, c[0x0][0x3e4], R4 ;  /* 0x0000f9001d0c7a25 */ /* 0x000fe200078e0204 */
[----:B------:R-:W-:Y:S01]  /*12a0*/  IADD3.X R9, R3, R15, RZ, P3, !PT ;  /* 0x0000000f03097210 */ /* 0x000fe20001ffe4ff */
[----:B------:R1:W3:Y:S01]  /*12b0*/  LDG.E R16, [R4.64] ;  /* 0x0000000604107981 */ /* 0x0002e2000c1e1900 */
[----:B------:R-:W-:Y:S02]  /*12c0*/  IADD3.X R11, R5, R17, RZ, P2, !PT ;  /* 0x00000011050b7210 */ /* 0x000fe400017fe4ff */
[----:B------:R-:W-:Y:S01]  /*12d0*/  IADD3.X R7, R3, R19, RZ, P0, !PT ;  /* 0x0000001303077210 */ /* 0x000fe200007fe4ff */
[----:B------:R-:W4:Y:S04]  /*12e0*/  LDG.E R13, [R12.64] ;  /* 0x000000060c0d7981 */ /* 0x000f28000c1e1900 */
[----:B------:R-:W4:Y:S04]  /*12f0*/  LDG.E R8, [R8.64] ;  /* 0x0000000608087981 */ /* 0x000f28000c1e1900 */
[----:B------:R-:W2:Y:S04]  /*1300*/  LDG.E R11, [R10.64] ;  /* 0x000000060a0b7981 */ /* 0x000ea8000c1e1900 */
[----:B------:R-:W5:Y:S01]  /*1310*/  LDG.E R6, [R6.64] ;  /* 0x0000000606067981 */ /* 0x000f62000c1e1900 */
[----:B0-----:R-:W-:-:S06]  /*1320*/  IMAD.WIDE.U32 R2, R14, R29, c[0x0][0x168] ;  /* 0x00005a000e027625 */ /* 0x001fcc00078e001d */
[----:B-1----:R-:W-:-:S04]  /*1330*/  IMAD.WIDE R4, R29, c[0x0][0x3dc], R2 ;  /* 0x0000f7001d047a25 */ /* 0x002fc800078e0202 */
[----:B----4-:R-:W-:Y:S02]  /*1340*/  FMUL.FTZ R14, R13, R8 ;  /* 0x000000080d0e7220 */ /* 0x010fe40000410000 */
[C---:B--2---:R-:W-:Y:S02]  /*1350*/  FMUL.FTZ R22, R11.reuse, R20 ;  /* 0x000000140b167220 */ /* 0x044fe40000410000 */
[----:B-----5:R-:W-:Y:S02]  /*1360*/  FFMA.FTZ R14, R11, R6, -R14 ;  /* 0x000000060b0e7223 */ /* 0x020fe4000001080e */
[-C--:B---3--:R-:W-:Y:S02]  /*1370*/  FMUL.FTZ R24, R6, R16.reuse ;  /* 0x0000001006187220 */ /* 0x088fe40000410000 */
[----:B------:R-:W-:Y:S02]  /*1380*/  IMAD R11, R18, c[0x0][0xc], RZ ;  /* 0x00000300120b7a24 */ /* 0x000fe400078e02ff */
[----:B------:R-:W-:-:S02]  /*1390*/  FFMA.FTZ R22, R8, R16, -R22 ;  /* 0x0000001008167223 */ /* 0x000fc40000010816 */
[----:B------:R-:W-:Y:S01]  /*13a0*/  FFMA.FTZ R13, R13, R20, -R24 ;  /* 0x000000140d0d7223 */ /* 0x000fe20000010818 */
[----:B------:R-:W-:Y:S01]  /*13b0*/  IADD3 R0, P0, R11, R0, RZ ;  /* 0x000000000b007210 */ /* 0x000fe20007f1e0ff */
[----:B------:R-:W-:Y:S01]  /*13c0*/  IMAD.WIDE R8, R29, c[0x0][0x3dc], R4 ;  /* 0x0000f7001d087a25 */ /* 0x000fe200078e0204 */
[----:B------:R0:W-:Y:S02]  /*13d0*/  STG.E [R2.64], R14 ;  /* 0x0000000e02007986 */ /* 0x0001e4000c101906 */
[----:B------:R-:W-:Y:S02]  /*13e0*/  IADD3.X R25, RZ, R25, RZ, P0, !PT ;  /* 0x00000019ff197210 */ /* 0x000fe400007fe4ff */
[----:B------:R0:W-:Y:S01]  /*13f0*/  STG.E [R4.64], R22 ;  /* 0x0000001604007986 */ /* 0x0001e2000c101906 */
[----:B------:R-:W-:-:S03]  /*1400*/  ISETP.GE.U32.AND P0, PT, R0, c[0x0][0x160], PT ;  /* 0x0000580000007a0c */ /* 0x000fc60003f06070 */
[----:B------:R0:W-:Y:S01]  /*1410*/  STG.E [R8.64], R13 ;  /* 0x0000000d08007986 */ /* 0x0001e2000c101906 */
[----:B------:R-:W-:-:S13]  /*1420*/  ISETP.GE.AND.EX P0, PT, R25, UR4, PT, P0 ;  /* 0x0000000419007c0c */ /* 0x000fda000bf06300 */
[----:B0-----:R-:W-:Y:S01]  /*1430*/  @P0 CALL.REL.NOINC `(.L_x_33) ;  /* 0x0000001000000944 */ /* 0x001fe20003c00000 */
[----:B------:R-:W-:Y:S05]  /*1440*/  BRA `(.L_x_34) ;  /* 0xffffed3000007947 */ /* 0x000fea000383ffff */
.L_x_33:
[----:B------:R-:W-:Y:S05]  /*1450*/  EXIT ;  /* 0x000000000000794d */ /* 0x000fea0003800000 */
.L_x_35:
        /* <DEDUP_REMOVED lines=10> */
.L_x_96:


//--------------------- .text._ZN2at6native12cross_kernelIf16OffsetCalculatorILi3EjLb0EElEEviPT_PKS4_S7_T0_T1_S9_S9_ --------------------------
	.section	.text._ZN2at6native12cross_kernelIf16OffsetCalculatorILi3EjLb0EElEEviPT_PKS4_S7_T0_T1_S9_S9_,"ax",@progbits
	.sectioninfo	@"SHI_REGISTERS=32"
	.align	128
        .global         _ZN2at6native12cross_kernelIf16OffsetCalculatorILi3EjLb0EElEEviPT_PKS4_S7_T0_T1_S9_S9_
        .type           _ZN2at6native12cross_kernelIf16OffsetCalculatorILi3EjLb0EElEEviPT_PKS4_S7_T0_T1_S9_S9_,@function
        .size           _ZN2at6native12cross_kernelIf16OffsetCalculatorILi3EjLb0EElEEviPT_PKS4_S7_T0_T1_S9_S9_,(.L_x_97 - _ZN2at6native12cross_kernelIf16OffsetCalculatorILi3EjLb0EElEEviPT_PKS4_S7_T0_T1_S9_S9_)
        .other          _ZN2at6native12cross_kernelIf16OffsetCalculatorILi3EjLb0EElEEviPT_PKS4_S7_T0_T1_S9_S9_,@"STO_CUDA_ENTRY STV_DEFAULT"
_ZN2at6native12cross_kernelIf16OffsetCalculatorILi3EjLb0EElEEviPT_PKS4_S7_T0_T1_S9_S9_:
.text._ZN2at6native12cross_kernelIf16OffsetCalculatorILi3EjLb0EElEEviPT_PKS4_S7_T0_T1_S9_S9_:
        /* <DEDUP_REMOVED lines=12> */
[----:B------:R-:W-:Y:S01]  /*00c0*/  MOV R11, 0x1 ;  /* 0x00000001000b7802 */ /* 0x000fe20000000f00 */
[----:B------:R-:W-:Y:S01]  /*00d0*/  ULDC.64 UR6, c[0x0][0x118] ;  /* 0x0000460000067ab9 */ /* 0x000fe20000000a00 */
[----:B------:R-:W-:Y:S02]  /*00e0*/  MOV R8, c[0x0][0x3e0] ;  /* 0x0000f80000087a02 */ /* 0x000fe40000000f00 */
[----:B------:R-:W-:Y:S02]  /*00f0*/  MOV R0, c[0x0][0x3e8] ;  /* 0x0000fa0000007a02 */ /* 0x000fe40000000f00 */
[C---:B------:R-:W-:Y:S02]  /*0100*/  SHF.L.U64.HI R11, R6.reuse, R11, c[0x0][0x3f4] ;  /* 0x0000fd00060b7619 */ /* 0x040fe4000001020b */
[----:B------:R-:W-:-:S02]  /*0110*/  SHF.L.U32 R4, R6, 0x1, RZ ;  /* 0x0000000106047819 */ /* 0x000fc400000006ff */
[C---:B------:R-:W-:Y:S02]  /*0120*/  SHF.L.U32 R5, R6.reuse, 0x2, RZ ;  /* 0x0000000206057819 */ /* 0x040fe400000006ff */
[-C--:B------:R-:W-:Y:S02]  /*0130*/  SHF.L.U64.HI R6, R6, R9.reuse, c[0x0][0x3f4] ;  /* 0x0000fd0006067619 */ /* 0x080fe40000010209 */
[CC--:B------:R-:W-:Y:S01]  /*0140*/  SHF.L.U64.HI R7, R8.reuse, R9.reuse, c[0x0][0x3e4] ;  /* 0x0000f90008077619 */ /* 0x0c0fe20000010209 */
[----:B------:R-:W-:Y:S01]  /*0150*/  IMAD.SHL.U32 R8, R8, 0x4, RZ ;  /* 0x0000000408087824 */ /* 0x000fe200078e00ff */
[----:B------:R-:W-:Y:S02]  /*0160*/  MOV R22, R2 ;  /* 0x0000000200167202 */ /* 0x000fe40000000f00 */
[C---:B------:R-:W-:Y:S02]  /*0170*/  SHF.L.U64.HI R9, R0.reuse, R9, c[0x0][0x3ec] ;  /* 0x0000fb0000097619 */ /* 0x040fe40000010209 */
[----:B------:R-:W-:-:S02]  /*0180*/  SHF.L.U32 R23, R0, 0x2, RZ ;  /* 0x0000000200177819 */ /* 0x000fc400000006ff */
[----:B------:R-:W-:Y:S02]  /*0190*/  ISETP.NE.AND P1, PT, RZ, c[0x0][0x180], PT ;  /* 0x00006000ff007a0c */ /* 0x000fe40003f25270 */
[----:B------:R-:W-:Y:S02]  /*01a0*/  MOV R2, c[0x0][0x0] ;  /* 0x0000000000027a02 */ /* 0x000fe40000000f00 */
[----:B------:R-:W-:-:S06]  /*01b0*/  SHF.L.U64.HI R0, R4, 0x2, R11 ;  /* 0x0000000204007819 */ /* 0x000fcc000001020b */
.L_x_38:
[----:B------:R-:W-:Y:S01]  /*01c0*/  HFMA2.MMA R12, -RZ, RZ, 0, 0 ;  /* 0x00000000ff0c7435 */ /* 0x000fe200000001ff */
[----:B------:R-:W-:Y:S01]  /*01d0*/  MOV R14, RZ ;  /* 0x000000ff000e7202 */ /* 0x000fe20000000f00 */
[----:B------:R-:W-:Y:S01]  /*01e0*/  HFMA2.MMA R24, -RZ, RZ, 0, 0 ;  /* 0x00000000ff187435 */ /* 0x000fe200000001ff */
[----:B------:R-:W-:Y:S05]  /*01f0*/  @!P1 BRA `(.L_x_36) ;  /* 0x0000111000009947 */ /* 0x000fea0003800000 */
[----:B------:R-:W-:Y:S01]  /*0200*/  MOV R10, RZ ;  /* 0x000000ff000a7202 */ /* 0x000fe20000000f00 */
[----:B------:R-:W-:Y:S01]  /*0210*/  IMAD.MOV.U32 R11, RZ, RZ, R22 ;  /* 0x000000ffff0b7224 */ /* 0x000fe200078e0016 */
[----:B------:R-:W-:Y:S01]  /*0220*/  MOV R13, c[0x0][0x180] ;  /* 0x00006000000d7a02 */ /* 0x000fe20000000f00 */
[----:B------:R-:W-:-:S02]  /*0230*/  ULDC UR5, c[0x0][0x184] ;  /* 0x0000610000057ab9 */ /* 0x000fc40000000800 */
[----:B------:R-:W-:Y:S01]  /*0240*/  IMAD.HI.U32 R10, R22, c[0x0][0x188], R10 ;  /* 0x00006200160a7a27 */ /* 0x000fe200078e000a */
[----:B------:R-:W-:Y:S01]  /*0250*/  ISETP.NE.AND P0, PT, R13, 0x1, PT ;  /* 0x000000010d00780c */ /* 0x000fe20003f05270 */
[----:B------:R-:W-:-:S03]  /*0260*/  UIADD3 UR5, -UR5, URZ, URZ ;  /* 0x0000003f05057290 */ /* 0x000fc6000fffe13f */
        /* <DEDUP_REMOVED lines=249> */
[----:B------:R-:W-:Y:S01]  /*1200*/  IMAD.MOV.U32 R10, RZ, RZ, RZ ;  /* 0x000000ffff0a7224 */ /* 0x000fe200078e00ff */
        /* <DEDUP_REMOVED lines=15> */
[----:B------:R-:W-:Y:S02]  /*1300*/  @P0 IMAD R12, R11, c[0x0][0x3d8], R12 ;  /* 0x0000f6000b0c0a24 */ /* 0x000fe400078e020c */
.L_x_36:
[----:B------:R-:W-:-:S05]  /*1310*/  MOV R25, 0x4 ;  /* 0x0000000400197802 */ /* 0x000fca0000000f00 */
[----:B------:R-:W-:-:S04]  /*1320*/  IMAD.WIDE.U32 R10, R14, R25, c[0x0][0x170] ;  /* 0x00005c000e0a7625 */ /* 0x000fc800078e0019 */
[----:B------:R-:W-:Y:S01]  /*1330*/  IMAD.WIDE.U32 R14, R12, R25, c[0x0][0x178] ;  /* 0x00005e000c0e7625 */ /* 0x000fe200078e0019 */
[----:B------:R-:W-:Y:S02]  /*1340*/  IADD3 R12, P2, R10, R23, RZ ;  /* 0x000000170a0c7210 */ /* 0x000fe40007f5e0ff */
[----:B------:R0:W2:Y:S02]  /*1350*/  LDG.E R10, [R10.64] ;  /* 0x000000060a0a7981 */ /* 0x0000a4000c1e1900 */
[----:B------:R-:W-:Y:S02]  /*1360*/  LEA R14, P0, R4, R14, 0x2 ;  /* 0x0000000e040e7211 */ /* 0x000fe400078010ff */
[----:B------:R-:W-:Y:S02]  /*1370*/  IADD3.X R13, R11, R9, RZ, P2, !PT ;  /* 0x000000090b0d7210 */ /* 0x000fe400017fe4ff */
[----:B------:R-:W-:Y:S01]  /*1380*/  IADD3 R16, P2, R12, R23, RZ ;  /* 0x000000170c107210 */ /* 0x000fe20007f5e0ff */
[----:B------:R-:W-:Y:S01]  /*1390*/  IMAD.X R15, R15, 0x1, R0, P0 ;  /* 0x000000010f0f7824 */ /* 0x000fe200000e0600 */
[----:B------:R-:W-:-:S02]  /*13a0*/  IADD3 R18, P0, R14, -R5, RZ ;  /* 0x800000050e127210 */ /* 0x000fc40007f1e0ff */
[----:B------:R-:W-:Y:S02]  /*13b0*/  IADD3.X R17, R13, R9, RZ, P2, !PT ;  /* 0x000000090d117210 */ /* 0x000fe400017fe4ff */
[----:B------:R-:W-:Y:S01]  /*13c0*/  IADD3.X R19, R15, ~R6, RZ, P0, !PT ;  /* 0x800000060f137210 */ /* 0x000fe200007fe4ff */
[----:B------:R-:W3:Y:S01]  /*13d0*/  LDG.E R13, [R12.64] ;  /* 0x000000060c0d7981 */ /* 0x000ee2000c1e1900 */
[----:B------:R-:W-:-:S03]  /*13e0*/  IADD3 R20, P0, R18, -R5, RZ ;  /* 0x8000000512147210 */ /* 0x000fc60007f1e0ff */
[----:B------:R-:W4:Y:S01]  /*13f0*/  LDG.E R16, [R16.64] ;  /* 0x0000000610107981 */ /* 0x000f22000c1e1900 */
[----:B------:R-:W-:-:S03]  /*1400*/  IADD3.X R21, R19, ~R6, RZ, P0, !PT ;  /* 0x8000000613157210 */ /* 0x000fc600007fe4ff */
[----:B------:R-:W4:Y:S04]  /*1410*/  LDG.E R29, [R18.64] ;  /* 0x00000006121d7981 */ /* 0x000f28000c1e1900 */
[----:B------:R-:W3:Y:S04]  /*1420*/  LDG.E R14, [R14.64] ;  /* 0x000000060e0e7981 */ /* 0x000ee8000c1e1900 */
[----:B------:R-:W5:Y:S01]  /*1430*/  LDG.E R20, [R20.64] ;  /* 0x0000000614147981 */ /* 0x000f62000c1e1900 */
[----:B------:R-:W-:-:S05]  /*1440*/  IMAD.WIDE.U32 R24, R24, R25, c[0x0][0x168] ;  /* 0x00005a0018187625 */ /* 0x000fca00078e0019 */
[----:B------:R-:W-:Y:S01]  /*1450*/  IADD3 R26, P0, R24, R8, RZ ;  /* 0x00000008181a7210 */ /* 0x000fe20007f1e0ff */
[----:B0-----:R-:W-:Y:S02]  /*1460*/  IMAD R11, R2, c[0x0][0xc], RZ ;  /* 0x00000300020b7a24 */ /* 0x001fe400078e02ff */
[----:B----4-:R-:W-:-:S04]  /*1470*/  FMUL.FTZ R27, R29, R16 ;  /* 0x000000101d1b7220 */ /* 0x010fc80000410000 */
[C---:B---3--:R-:W-:Y:S01]  /*1480*/  FFMA.FTZ R28, R14.reuse, R13, -R27 ;  /* 0x0000000d0e1c7223 */ /* 0x048fe2000001081b */
[-C--:B------:R-:W-:Y:S01]  /*1490*/  IADD3.X R27, R25, R7.reuse, RZ, P0, !PT ;  /* 0x00000007191b7210 */ /* 0x080fe200007fe4ff */
[----:B--2---:R-:W-:Y:S01]  /*14a0*/  FMUL.FTZ R17, R14, R10 ;  /* 0x0000000a0e117220 */ /* 0x004fe20000410000 */
[----:B------:R-:W-:Y:S01]  /*14b0*/  IADD3 R12, P0, R26, R8, RZ ;  /* 0x000000081a0c7210 */ /* 0x000fe20007f1e0ff */
[-C--:B-----5:R-:W-:Y:S02]  /*14c0*/  FMUL.FTZ R18, R13, R20.reuse ;  /* 0x000000140d127220 */ /* 0x0a0fe40000410000 */
[----:B------:R-:W-:Y:S01]  /*14d0*/  FFMA.FTZ R17, R16, R20, -R17 ;  /* 0x0000001410117223 */ /* 0x000fe20000010811 */
[----:B------:R-:W-:Y:S01]  /*14e0*/  IADD3.X R13, R27, R7, RZ, P0, !PT ;  /* 0x000000071b0d7210 */ /* 0x000fe200007fe4ff */
[----:B------:R-:W-:Y:S01]  /*14f0*/  FFMA.FTZ R29, R29, R10, -R18 ;  /* 0x0000000a1d1d7223 */ /* 0x000fe20000010812 */
[----:B------:R-:W-:Y:S01]  /*1500*/  IADD3 R22, P0, R11, R22, RZ ;  /* 0x000000160b167210 */ /* 0x000fe20007f1e0ff */
[----:B------:R0:W-:Y:S03]  /*1510*/  STG.E [R24.64], R28 ;  /* 0x0000001c18007986 */ /* 0x0001e6000c101906 */
[----:B------:R-:W-:Y:S01]  /*1520*/  IADD3.X R3, RZ, R3, RZ, P0, !PT ;  /* 0x00000003ff037210 */ /* 0x000fe200007fe4ff */
[----:B------:R0:W-:Y:S01]  /*1530*/  STG.E [R26.64], R17 ;  /* 0x000000111a007986 */ /* 0x0001e2000c101906 */
[----:B------:R-:W-:-:S03]  /*1540*/  ISETP.GE.U32.AND P0, PT, R22, c[0x0][0x160], PT ;  /* 0x0000580016007a0c */ /* 0x000fc60003f06070 */
[----:B------:R0:W-:Y:S01]  /*1550*/  STG.E [R12.64], R29 ;  /* 0x0000001d0c007986 */ /* 0x0001e2000c101906 */
[----:B------:R-:W-:-:S13]  /*1560*/  ISETP.GE.AND.EX P0, PT, R3, UR4, PT, P0 ;  /* 0x0000000403007c0c */ /* 0x000fda000bf06300 */
[----:B0-----:R-:W-:Y:S01]  /*1570*/  @P0 CALL.REL.NOINC `(.L_x_37) ;  /* 0x0000001000000944 */ /* 0x001fe20003c00000 */
[----:B------:R-:W-:Y:S05]  /*1580*/  BRA `(.L_x_38) ;  /* 0xffffec3000007947 */ /* 0x000fea000383ffff */
.L_x_37:
[----:B------:R-:W-:Y:S05]  /*1590*/  EXIT ;  /* 0x000000000000794d */ /* 0x000fea0003800000 */
.L_x_39:
        /* <DEDUP_REMOVED lines=14> */
.L_x_97:


//--------------------- .text._ZN2at6native12cross_kernelId16OffsetCalculatorILi3EjLb0EEiEEviPT_PKS4_S7_T0_T1_S9_S9_ --------------------------
	.section	.text._ZN2at6native12cross_kernelId16OffsetCalculatorILi3EjLb0EEiEEviPT_PKS4_S7_T0_T1_S9_S9_,"ax",@progbits
	.sectioninfo	@"SHI_REGISTERS=32"
	.align	128
        .global         _ZN2at6native12cross_kernelId16OffsetCalculatorILi3EjLb0EEiEEviPT_PKS4_S7_T0_T1_S9_S9_
        .type           _ZN2at6native12cross_kernelId16OffsetCalculatorILi3EjLb0EEiEEviPT_PKS4_S7_T0_T1_S9_S9_,@function
        .size           _ZN2at6native12cross_kernelId16OffsetCalculatorILi3EjLb0EEiEEviPT_PKS4_S7_T0_T1_S9_S9_,(.L_x_98 - _ZN2at6native12cross_kernelId16OffsetCalculatorILi3EjLb0EEiEEviPT_PKS4_S7_T0_T1_S9_S9_)
        .other          _ZN2at6native12cross_kernelId16OffsetCalculatorILi3EjLb0EEiEEviPT_PKS4_S7_T0_T1_S9_S9_,@"STO_CUDA_ENTRY STV_DEFAULT"
_ZN2at6native12cross_kernelId16OffsetCalculatorILi3EjLb0EEiEEviPT_PKS4_S7_T0_T1_S9_S9_:
.text._ZN2at6native12cross_kernelId16OffsetCalculatorILi3EjLb0EEiEEviPT_PKS4_S7_T0_T1_S9_S9_:
        /* <DEDUP_REMOVED lines=15> */
[----:B------:R-:W-:Y:S02]  /*00f0*/  MOV R24, R2 ;  /* 0x0000000200187202 */ /* 0x000fe40000000f00 */
[----:B------:R-:W-:-:S02]  /*0100*/  SHF.R.S32.HI R7, RZ, 0x1f, R0 ;  /* 0x0000001fff077819 */ /* 0x000fc40000011400 */
[----:B------:R-:W-:Y:S02]  /*0110*/  SHF.R.S32.HI R9, RZ, 0x1f, R4 ;  /* 0x0000001fff097819 */ /* 0x000fe40000011404 */
[----:B------:R-:W-:Y:S02]  /*0120*/  SHF.R.S32.HI R2, RZ, 0x1f, R5 ;  /* 0x0000001fff027819 */ /* 0x000fe40000011405 */
[----:B------:R-:W-:Y:S02]  /*0130*/  ISETP.NE.AND P1, PT, RZ, c[0x0][0x180], PT ;  /* 0x00006000ff007a0c */ /* 0x000fe40003f25270 */
[----:B------:R-:W-:Y:S02]  /*0140*/  MOV R6, c[0x0][0x0] ;  /* 0x0000000000067a02 */ /* 0x000fe40000000f00 */
[----:B------:R-:W-:Y:S02]  /*0150*/  SHF.L.U64.HI R7, R0, 0x3, R7 ;  /* 0x0000000300077819 */ /* 0x000fe40000010207 */
[----:B------:R-:W-:-:S02]  /*0160*/  SHF.L.U64.HI R22, R4, 0x3, R9 ;  /* 0x0000000304167819 */ /* 0x000fc40000010209 */
[----:B------:R-:W-:Y:S02]  /*0170*/  SHF.L.U64.HI R2, R5, 0x3, R2 ;  /* 0x0000000305027819 */ /* 0x000fe40000010202 */
.L_x_42:
        /* <DEDUP_REMOVED lines=266> */
.L_x_40:
[----:B------:R-:W-:-:S05]  /*1220*/  MOV R26, 0x8 ;  /* 0x00000008001a7802 */ /* 0x000fca0000000f00 */
[----:B------:R-:W-:-:S04]  /*1230*/  IMAD.WIDE.U32 R12, R13, R26, c[0x0][0x170] ;  /* 0x00005c000d0c7625 */ /* 0x000fc800078e001a */
[----:B------:R-:W-:Y:S01]  /*1240*/  IMAD.WIDE.U32 R8, R9, R26, c[0x0][0x178] ;  /* 0x00005e0009087625 */ /* 0x000fe200078e001a */
[-C--:B------:R-:W-:Y:S02]  /*1250*/  LEA R18, P3, R5, R12.reuse, 0x3 ;  /* 0x0000000c05127211 */ /* 0x080fe400078618ff */
[----:B------:R-:W-:Y:S02]  /*1260*/  LEA R16, P0, R0, R12, 0x3 ;  /* 0x0000000c00107211 */ /* 0x000fe400078018ff */
[C---:B------:R-:W-:Y:S01]  /*1270*/  IADD3.X R19, R13.reuse, R2, RZ, P3, !PT ;  /* 0x000000020d137210 */ /* 0x040fe20001ffe4ff */
[----:B------:R-:W-:Y:S01]  /*1280*/  IMAD.WIDE R14, R26, c[0x0][0x3e4], R8 ;  /* 0x0000f9001a0e7a25 */ /* 0x000fe200078e0208 */
[----:B------:R-:W-:Y:S02]  /*1290*/  LEA R28, P2, R4, R8, 0x3 ;  /* 0x00000008041c7211 */ /* 0x000fe400078418ff */
[----:B------:R-:W-:Y:S02]  /*12a0*/  IADD3.X R17, R13, R7, RZ, P0, !PT ;  /* 0x000000070d117210 */ /* 0x000fe400007fe4ff */
[----:B------:R-:W2:Y:S01]  /*12b0*/  LDG.E.64 R18, [R18.64] ;  /* 0x0000000612127981 */ /* 0x000ea2000c1e1b00 */
[----:B------:R-:W-:-:S03]  /*12c0*/  IADD3.X R29, R9, R22, RZ, P2, !PT ;  /* 0x00000016091d7210 */ /* 0x000fc600017fe4ff */
[----:B------:R-:W2:Y:S04]  /*12d0*/  LDG.E.64 R14, [R14.64] ;  /* 0x000000060e0e7981 */ /* 0x000ea8000c1e1b00 */
[----:B------:R-:W3:Y:S04]  /*12e0*/  LDG.E.64 R10, [R28.64] ;  /* 0x000000061c0a7981 */ /* 0x000ee8000c1e1b00 */
[----:B------:R-:W3:Y:S04]  /*12f0*/  LDG.E.64 R16, [R16.64] ;  /* 0x0000000610107981 */ /* 0x000ee8000c1e1b00 */
[----:B------:R-:W4:Y:S04]  /*1300*/  LDG.E.64 R12, [R12.64] ;  /* 0x000000060c0c7981 */ /* 0x000f28000c1e1b00 */
[----:B------:R-:W5:Y:S01]  /*1310*/  LDG.E.64 R8, [R8.64] ;  /* 0x0000000608087981 */ /* 0x000f62000c1e1b00 */
[----:B--2---:R-:W3:-:S06]  /*1320*/  DMUL R20, R14, R18 ;  /* 0x000000120e147228 */ /* 0x004ecc0000000000 */
[----:B---3--:R-:W-:-:S04]  /*1330*/  DFMA R20, R10, R16, -R20 ;  /* 0x000000100a14722b */ /* 0x008fc80000000814 */
[----:B----4-:R-:W0:-:S04]  /*1340*/  DMUL R10, R10, R12 ;  /* 0x0000000c0a0a7228 */ /* 0x010e080000000000 */
[----:B-----5:R-:W1:-:S04]  /*1350*/  DMUL R16, R16, R8 ;  /* 0x0000000810107228 */ /* 0x020e480000000000 */
[----:B0-----:R0:W2:Y:S02]  /*1360*/  DFMA R10, R18, R8, -R10 ;  /* 0x00000008120a722b */ /* 0x0010a4000000080a */
[----:B0-----:R-:W-:Y:S02]  /*1370*/  IMAD.WIDE.U32 R18, R23, R26, c[0x0][0x168] ;  /* 0x00005a0017127625 */ /* 0x001fe400078e001a */
[----:B-1----:R0:W1:Y:S02]  /*1380*/  DFMA R14, R14, R12, -R16 ;  /* 0x0000000c0e0e722b */ /* 0x0020640000000810 */
[----:B0-----:R-:W-:Y:S02]  /*1390*/  IMAD R13, R6, c[0x0][0xc], RZ ;  /* 0x00000300060d7a24 */ /* 0x001fe400078e02ff */
[----:B------:R-:W-:Y:S01]  /*13a0*/  IMAD.WIDE R8, R26, c[0x0][0x3dc], R18 ;  /* 0x0000f7001a087a25 */ /* 0x000fe200078e0212 */
[----:B------:R0:W-:Y:S02]  /*13b0*/  STG.E.64 [R18.64], R20 ;  /* 0x0000001412007986 */ /* 0x0001e4000c101b06 */
[----:B------:R-:W-:-:S03]  /*13c0*/  IADD3 R24, P0, R13, R24, RZ ;  /* 0x000000180d187210 */ /* 0x000fc60007f1e0ff */
[----:B------:R-:W-:Y:S01]  /*13d0*/  IMAD.WIDE R26, R26, c[0x0][0x3dc], R8 ;  /* 0x0000f7001a1a7a25 */ /* 0x000fe200078e0208 */
[----:B--2---:R0:W-:Y:S01]  /*13e0*/  STG.E.64 [R8.64], R10 ;  /* 0x0000000a08007986 */ /* 0x0041e2000c101b06 */
[----:B------:R-:W-:Y:S02]  /*13f0*/  IADD3.X R3, RZ, R3, RZ, P0, !PT ;  /* 0x00000003ff037210 */ /* 0x000fe400007fe4ff */
[----:B------:R-:W-:Y:S01]  /*1400*/  ISETP.GE.U32.AND P0, PT, R24, c[0x0][0x160], PT ;  /* 0x0000580018007a0c */ /* 0x000fe20003f06070 */
[----:B-1----:R0:W-:Y:S03]  /*1410*/  STG.E.64 [R26.64], R14 ;  /* 0x0000000e1a007986 */ /* 0x0021e6000c101b06 */
[----:B------:R-:W-:-:S13]  /*1420*/  ISETP.GE.AND.EX P0, PT, R3, UR4, PT, P0 ;  /* 0x0000000403007c0c */ /* 0x000fda000bf06300 */
[----:B0-----:R-:W-:Y:S01]  /*1430*/  @P0 CALL.REL.NOINC `(.L_x_41) ;  /* 0x0000001000000944 */ /* 0x001fe20003c00000 */
[----:B------:R-:W-:Y:S05]  /*1440*/  BRA `(.L_x_42) ;  /* 0xffffed3000007947 */ /* 0x000fea000383ffff */
.L_x_41:
[----:B------:R-:W-:Y:S05]  /*1450*/  EXIT ;  /* 0x000000000000794d */ /* 0x000fea0003800000 */
.L_x_43:
        /* <DEDUP_REMOVED lines=10> */
.L_x_98:


//--------------------- .text._ZN2at6native12cross_kernelId16OffsetCalculatorILi3EjLb0EElEEviPT_PKS4_S7_T0_T1_S9_S9_ --------------------------
	.section	.text._ZN2at6native12cross_kernelId16OffsetCalculatorILi3EjLb0EElEEviPT_PKS4_S7_T0_T1_S9_S9_,"ax",@progbits
	.sectioninfo	@"SHI_REGISTERS=28"
	.align	128
        .global         _ZN2at6native12cross_kernelId16OffsetCalculatorILi3EjLb0EElEEviPT_PKS4_S7_T0_T1_S9_S9_
        .type           _ZN2at6native12cross_kernelId16OffsetCalculatorILi3EjLb0EElEEviPT_PKS4_S7_T0_T1_S9_S9_,@function
        .size           _ZN2at6native12cross_kernelId16OffsetCalculatorILi3EjLb0EElEEviPT_PKS4_S7_T0_T1_S9_S9_,(.L_x_99 - _ZN2at6native12cross_kernelId16OffsetCalculatorILi3EjLb0EElEEviPT_PKS4_S7_T0_T1_S9_S9_)
        .other          _ZN2at6native12cross_kernelId16OffsetCalculatorILi3EjLb0EElEEviPT_PKS4_S7_T0_T1_S9_S9_,@"STO_CUDA_ENTRY STV_DEFAULT"
_ZN2at6native12cross_kernelId16OffsetCalculatorILi3EjLb0EElEEviPT_PKS4_S7_T0_T1_S9_S9_:
.text._ZN2at6native12cross_kernelId16OffsetCalculatorILi3EjLb0EElEEviPT_PKS4_S7_T0_T1_S9_S9_:
        /* <DEDUP_REMOVED lines=11> */
[----:B------:R-:W-:Y:S01]  /*00b0*/  MOV R0, R6 ;  /* 0x0000000600007202 */ /* 0x000fe20000000f00 */
[----:B------:R-:W-:Y:S01]  /*00c0*/  ULDC.64 UR10, c[0x0][0x3f0] ;  /* 0x0000fc00000a7ab9 */ /* 0x000fe20000000a00 */
[----:B------:R-:W-:Y:S01]  /*00d0*/  ISETP.NE.AND P1, PT, RZ, c[0x0][0x180], PT ;  /* 0x00006000ff007a0c */ /* 0x000fe20003f25270 */
[----:B------:R-:W-:Y:S01]  /*00e0*/  USHF.L.U64.HI UR5, UR10, UR5, UR11 ;  /* 0x000000050a057299 */ /* 0x000fe2000801020b */
[----:B------:R-:W-:Y:S01]  /*00f0*/  MOV R6, c[0x0][0x0] ;  /* 0x0000000000067a02 */ /* 0x000fe20000000f00 */
[----:B------:R-:W-:Y:S02]  /*0100*/  USHF.L.U32 UR16, UR10, 0x1, URZ ;  /* 0x000000010a107899 */ /* 0x000fe4000800063f */
[----:B------:R-:W-:Y:S02]  /*0110*/  UMOV UR7, 0x3 ;  /* 0x0000000300077882 */ /* 0x000fe40000000000 */
[----:B------:R-:W-:-:S02]  /*0120*/  ULDC.64 UR8, c[0x0][0x3e0] ;  /* 0x0000f80000087ab9 */ /* 0x000fc40000000a00 */
[----:B------:R-:W-:Y:S02]  /*0130*/  ULDC.64 UR12, c[0x0][0x3e8] ;  /* 0x0000fa00000c7ab9 */ /* 0x000fe40000000a00 */
[----:B------:R-:W-:Y:S02]  /*0140*/  USHF.L.U64.HI UR11, UR10, UR7, UR11 ;  /* 0x000000070a0b7299 */ /* 0x000fe4000801020b */
[----:B------:R-:W-:Y:S02]  /*0150*/  USHF.L.U64.HI UR9, UR8, UR7, UR9 ;  /* 0x0000000708097299 */ /* 0x000fe40008010209 */
[----:B------:R-:W-:Y:S02]  /*0160*/  USHF.L.U32 UR10, UR10, 0x3, URZ ;  /* 0x000000030a0a7899 */ /* 0x000fe4000800063f */
[----:B------:R-:W-:Y:S02]  /*0170*/  USHF.L.U32 UR8, UR8, 0x3, URZ ;  /* 0x0000000308087899 */ /* 0x000fe4000800063f */
[----:B------:R-:W-:-:S02]  /*0180*/  USHF.L.U64.HI UR7, UR12, UR7, UR13 ;  /* 0x000000070c077299 */ /* 0x000fc4000801020d */
[----:B------:R-:W-:Y:S02]  /*0190*/  USHF.L.U32 UR6, UR12, 0x3, URZ ;  /* 0x000000030c067899 */ /* 0x000fe4000800063f */
[----:B------:R-:W-:Y:S02]  /*01a0*/  USHF.L.U64.HI UR5, UR16, 0x3, UR5 ;  /* 0x0000000310057899 */ /* 0x000fe40008010205 */
[----:B------:R-:W-:Y:S02]  /*01b0*/  ULDC.64 UR14, c[0x0][0x118] ;  /* 0x00004600000e7ab9 */ /* 0x000fe40000000a00 */
.L_x_46:
        /* <DEDUP_REMOVED lines=277> */
.L_x_44:
[----:B------:R-:W-:Y:S02]  /*1310*/  MOV R19, 0x8 ;  /* 0x0000000800137802 */ /* 0x000fe40000000f00 */
[----:B------:R-:W-:-:S03]  /*1320*/  MOV R23, UR16 ;  /* 0x0000001000177c02 */ /* 0x000fc60008000f00 */
[----:B------:R-:W-:-:S04]  /*1330*/  IMAD.WIDE.U32 R14, R14, R19, c[0x0][0x170] ;  /* 0x00005c000e0e7625 */ /* 0x000fc800078e0013 */
[----:B------:R-:W-:Y:S01]  /*1340*/  IMAD.WIDE.U32 R2, R2, R19, c[0x0][0x178] ;  /* 0x00005e0002027625 */ /* 0x000fe200078e0013 */
[----:B------:R-:W-:-:S04]  /*1350*/  IADD3 R24, P0, R14, UR6, RZ ;  /* 0x000000060e187c10 */ /* 0x000fc8000ff1e0ff */
[----:B------:R-:W-:Y:S02]  /*1360*/  LEA R22, P2, R23, R2, 0x3 ;  /* 0x0000000217167211 */ /* 0x000fe400078418ff */
[----:B------:R-:W-:Y:S02]  /*1370*/  IADD3.X R25, R15, UR7, RZ, P0, !PT ;  /* 0x000000070f197c10 */ /* 0x000fe400087fe4ff */
[----:B------:R-:W-:Y:S01]  /*1380*/  IADD3.X R23, R3, UR5, RZ, P2, !PT ;  /* 0x0000000503177c10 */ /* 0x000fe200097fe4ff */
[----:B------:R-:W2:Y:S01]  /*1390*/  LDG.E.64 R14, [R14.64] ;  /* 0x0000000e0e0e7981 */ /* 0x000ea2000c1e1b00 */
[----:B------:R-:W-:Y:S02]  /*13a0*/  IADD3 R2, P0, R24, UR6, RZ ;  /* 0x0000000618027c10 */ /* 0x000fe4000ff1e0ff */
[----:B------:R-:W-:Y:S01]  /*13b0*/  IADD3 R20, P2, R22, -UR10, RZ ;  /* 0x8000000a16147c10 */ /* 0x000fe2000ff5e0ff */
[----:B------:R-:W3:Y:S01]  /*13c0*/  LDG.E.64 R8, [R24.64] ;  /* 0x0000000e18087981 */ /* 0x000ee2000c1e1b00 */
[----:B------:R-:W-:-:S02]  /*13d0*/  IADD3.X R3, R25, UR7, RZ, P0, !PT ;  /* 0x0000000719037c10 */ /* 0x000fc400087fe4ff */
[----:B------:R-:W-:Y:S01]  /*13e0*/  IADD3.X R21, R23, ~UR11, RZ, P2, !PT ;  /* 0x8000000b17157c10 */ /* 0x000fe200097fe4ff */
[----:B------:R-:W4:Y:S01]  /*13f0*/  LDG.E.64 R10, [R22.64] ;  /* 0x0000000e160a7981 */ /* 0x000f22000c1e1b00 */
[----:B------:R-:W-:-:S03]  /*1400*/  IADD3 R12, P0, R20, -UR10, RZ ;  /* 0x8000000a140c7c10 */ /* 0x000fc6000ff1e0ff */
[----:B------:R-:W5:Y:S01]  /*1410*/  LDG.E.64 R2, [R2.64] ;  /* 0x0000000e02027981 */ /* 0x000f62000c1e1b00 */
[----:B------:R-:W-:-:S03]  /*1420*/  IADD3.X R13, R21, ~UR11, RZ, P0, !PT ;  /* 0x8000000b150d7c10 */ /* 0x000fc600087fe4ff */
[----:B------:R-:W5:Y:S04]  /*1430*/  LDG.E.64 R4, [R20.64] ;  /* 0x0000000e14047981 */ /* 0x000f68000c1e1b00 */
[----:B------:R-:W3:Y:S01]  /*1440*/  LDG.E.64 R12, [R12.64] ;  /* 0x0000000e0c0c7981 */ /* 0x000ee2000c1e1b00 */
[----:B------:R-:W-:Y:S01]  /*1450*/  IMAD.WIDE.U32 R18, R18, R19, c[0x0][0x168] ;  /* 0x00005a0012127625 */ /* 0x000fe200078e0013 */
[----:B-----5:R-:W4:-:S04]  /*1460*/  DMUL R16, R4, R2 ;  /* 0x0000000204107228 */ /* 0x020f080000000000 */
[----:B---3--:R-:W0:-:S04]  /*1470*/  DMUL R20, R8, R12 ;  /* 0x0000000c08147228 */ /* 0x008e080000000000 */
[C---:B----4-:R1:W-:Y:S02]  /*1480*/  DFMA R16, R10.reuse, R8, -R16 ;  /* 0x000000080a10722b */ /* 0x0503e40000000810 */
[----:B-1----:R-:W-:Y:S02]  /*1490*/  IADD3 R8, P0, R18, UR8, RZ ;  /* 0x0000000812087c10 */ /* 0x002fe4000ff1e0ff */
[-C--:B--2---:R-:W1:Y:S02]  /*14a0*/  DMUL R10, R10, R14.reuse ;  /* 0x0000000e0a0a7228 */ /* 0x084e640000000000 */
[----:B------:R-:W-:Y:S02]  /*14b0*/  IADD3.X R9, R19, UR9, RZ, P0, !PT ;  /* 0x0000000913097c10 */ /* 0x000fe400087fe4ff */
[----:B0-----:R0:W-:Y:S02]  /*14c0*/  DFMA R20, R4, R14, -R20 ;  /* 0x0000000e0414722b */ /* 0x0011e40000000814 */
[----:B0-----:R-:W-:-:S02]  /*14d0*/  IMAD R5, R6, c[0x0][0xc], RZ ;  /* 0x0000030006057a24 */ /* 0x001fc400078e02ff */
[----:B-1----:R0:W1:Y:S02]  /*14e0*/  DFMA R10, R2, R12, -R10 ;  /* 0x0000000c020a722b */ /* 0x002064000000080a */
[----:B0-----:R-:W-:Y:S01]  /*14f0*/  IADD3 R2, P0, R8, UR8, RZ ;  /* 0x0000000808027c10 */ /* 0x001fe2000ff1e0ff */
[----:B------:R0:W-:Y:S03]  /*1500*/  STG.E.64 [R18.64], R16 ;  /* 0x0000001012007986 */ /* 0x0001e6000c101b0e */
[----:B------:R-:W-:Y:S02]  /*1510*/  IADD3.X R3, R9, UR9, RZ, P0, !PT ;  /* 0x0000000909037c10 */ /* 0x000fe400087fe4ff */
[----:B------:R-:W-:Y:S01]  /*1520*/  IADD3 R0, P0, R5, R0, RZ ;  /* 0x0000000005007210 */ /* 0x000fe20007f1e0ff */
[----:B-1----:R0:W-:Y:S03]  /*1530*/  STG.E.64 [R8.64], R10 ;  /* 0x0000000a08007986 */ /* 0x0021e6000c101b0e */
[----:B------:R-:W-:Y:S01]  /*1540*/  IADD3.X R7, RZ, R7, RZ, P0, !PT ;  /* 0x00000007ff077210 */ /* 0x000fe200007fe4ff */
[----:B------:R0:W-:Y:S01]  /*1550*/  STG.E.64 [R2.64], R20 ;  /* 0x0000001402007986 */ /* 0x0001e2000c101b0e */
[----:B------:R-:W-:-:S04]  /*1560*/  ISETP.GE.U32.AND P0, PT, R0, c[0x0][0x160], PT ;  /* 0x0000580000007a0c */ /* 0x000fc80003f06070 */
[----:B------:R-:W-:-:S13]  /*1570*/  ISETP.GE.AND.EX P0, PT, R7, UR4, PT, P0 ;  /* 0x0000000407007c0c */ /* 0x000fda000bf06300 */
[----:B0-----:R-:W-:Y:S01]  /*1580*/  @P0 CALL.REL.NOINC `(.L_x_45) ;  /* 0x0000001000000944 */ /* 0x001fe20003c00000 */
[----:B------:R-:W-:Y:S05]  /*1590*/  BRA `(.L_x_46) ;  /* 0xffffec2000007947 */ /* 0x000fea000383ffff */
.L_x_45:
[----:B------:R-:W-:Y:S05]  /*15a0*/  EXIT ;  /* 0x000000000000794d */ /* 0x000fea0003800000 */
.L_x_47:
        /* <DEDUP_REMOVED lines=13> */
.L_x_99:


//--------------------- .text._ZN2at6native12cross_kernelIs16OffsetCalculatorILi3EjLb0EEiEEviPT_PKS4_S7_T0_T1_S9_S9_ --------------------------
	.section	.text._ZN2at6native12cross_kernelIs16OffsetCalculatorILi3EjLb0EEiEEviPT_PKS4_S7_T0_T1_S9_S9_,"ax",@progbits
	.sectioninfo	@"SHI_REGISTERS=32"
	.align	128
        .global         _ZN2at6native12cross_kernelIs16OffsetCalculatorILi3EjLb0EEiEEviPT_PKS4_S7_T0_T1_S9_S9_
        .type           _ZN2at6native12cross_kernelIs16OffsetCalculatorILi3EjLb0EEiEEviPT_PKS4_S7_T0_T1_S9_S9_,@function
        .size           _ZN2at6native12cross_kernelIs16OffsetCalculatorILi3EjLb0EEiEEviPT_PKS4_S7_T0_T1_S9_S9_,(.L_x_100 - _ZN2at6native12cross_kernelIs16OffsetCalculatorILi3EjLb0EEiEEviPT_PKS4_S7_T0_T1_S9_S9_)
        .other          _ZN2at6native12cross_kernelIs16OffsetCalculatorILi3EjLb0EEiEEviPT_PKS4_S7_T0_T1_S9_S9_,@"STO_CUDA_ENTRY STV_DEFAULT"
_ZN2at6native12cross_kernelIs16OffsetCalculatorILi3EjLb0EEiEEviPT_PKS4_S7_T0_T1_S9_S9_:
.text._ZN2at6native12cross_kernelIs16OffsetCalculatorILi3EjLb0EEiEEviPT_PKS4_S7_T0_T1_S9_S9_:
        /* <DEDUP_REMOVED lines=20> */
[----:B------:R-:W-:Y:S02]  /*0140*/  SHF.L.U64.HI R23, R6, 0x1, R23 ;  /* 0x0000000106177819 */ /* 0x000fe40000010217 */
[----:B------:R-:W-:Y:S02]  /*0150*/  MOV R16, c[0x0][0x0] ;  /* 0x0000000000107a02 */ /* 0x000fe40000000f00 */
[----:B------:R-:W-:-:S02]  /*0160*/  SHF.L.U64.HI R25, R19, 0x1, R2 ;  /* 0x0000000113197819 */ /* 0x000fc40000010202 */
[----:B------:R-:W-:Y:S02]  /*0170*/  SHF.L.U64.HI R17, R21, 0x1, R4 ;  /* 0x0000000115117819 */ /* 0x000fe40000010204 */
.L_x_50:
        /* <DEDUP_REMOVED lines=266> */
.L_x_48:
[----:B------:R-:W-:-:S05]  /*1220*/  MOV R27, 0x2 ;  /* 0x00000002001b7802 */ /* 0x000fca0000000f00 */
[----:B------:R-:W-:-:S04]  /*1230*/  IMAD.WIDE.U32 R2, R2, R27, c[0x0][0x170] ;  /* 0x00005c0002027625 */ /* 0x000fc800078e001b */
[----:B------:R-:W-:Y:S01]  /*1240*/  IMAD.WIDE.U32 R4, R4, R27, c[0x0][0x178] ;  /* 0x00005e0004047625 */ /* 0x000fe200078e001b */
[CC--:B------:R-:W-:Y:S02]  /*1250*/  LEA R8, P3, R21.reuse, R2.reuse, 0x1 ;  /* 0x0000000215087211 */ /* 0x0c0fe400078608ff */
[----:B------:R-:W-:Y:S02]  /*1260*/  IADD3 R6, P0, R21, R2, RZ ;  /* 0x0000000215067210 */ /* 0x000fe40007f1e0ff */
[----:B------:R-:W-:Y:S01]  /*1270*/  LEA R10, P2, R19, R4, 0x1 ;  /* 0x00000004130a7211 */ /* 0x000fe200078408ff */
[----:B------:R-:W-:Y:S01]  /*1280*/  IMAD.WIDE R12, R27, c[0x0][0x3e4], R4 ;  /* 0x0000f9001b0c7a25 */ /* 0x000fe200078e0204 */
[----:B------:R-:W-:Y:S01]  /*1290*/  IADD3.X R9, R3, R17, RZ, P3, !PT ;  /* 0x0000001103097210 */ /* 0x000fe20001ffe4ff */
[----:B------:R-:W2:Y:S01]  /*12a0*/  LDG.E.U16 R2, [R2.64] ;  /* 0x0000000602027981 */ /* 0x000ea2000c1e1500 */
[----:B------:R-:W-:Y:S02]  /*12b0*/  IADD3.X R11, R5, R25, RZ, P2, !PT ;  /* 0x00000019050b7210 */ /* 0x000fe400017fe4ff */
[----:B------:R-:W-:Y:S01]  /*12c0*/  IADD3.X R7, R3, R23, RZ, P0, !PT ;  /* 0x0000001703077210 */ /* 0x000fe200007fe4ff */
[----:B------:R-:W3:Y:S04]  /*12d0*/  LDG.E.U16 R12, [R12.64] ;  /* 0x000000060c0c7981 */ /* 0x000ee8000c1e1500 */
[----:B------:R-:W4:Y:S04]  /*12e0*/  LDG.E.U16 R8, [R8.64] ;  /* 0x0000000608087981 */ /* 0x000f28000c1e1500 */
[----:B------:R-:W5:Y:S04]  /*12f0*/  LDG.E.U16 R10, [R10.64] ;  /* 0x000000060a0a7981 */ /* 0x000f68000c1e1500 */
[----:B------:R-:W5:Y:S04]  /*1300*/  LDG.E.U16 R4, [R4.64] ;  /* 0x0000000604047981 */ /* 0x000f68000c1e1500 */
[----:B------:R-:W5:Y:S01]  /*1310*/  LDG.E.U16 R6, [R6.64] ;  /* 0x0000000606067981 */ /* 0x000f62000c1e1500 */
[----:B--2---:R-:W-:Y:S01]  /*1320*/  PRMT R20, R2, 0x9910, RZ ;  /* 0x0000991002147816 */ /* 0x004fe200000000ff */
[----:B------:R-:W-:Y:S01]  /*1330*/  IMAD.WIDE.U32 R2, R14, R27, c[0x0][0x168] ;  /* 0x00005a000e027625 */ /* 0x000fe200078e001b */
[----:B---3--:R-:W-:-:S02]  /*1340*/  PRMT R29, R12, 0x9910, RZ ;  /* 0x000099100c1d7816 */ /* 0x008fc400000000ff */
[----:B------:R-:W-:Y:S02]  /*1350*/  MOV R14, R20 ;  /* 0x00000014000e7202 */ /* 0x000fe40000000f00 */
[----:B----4-:R-:W-:Y:S02]  /*1360*/  PRMT R8, R8, 0x9910, RZ ;  /* 0x0000991008087816 */ /* 0x010fe400000000ff */
[----:B-----5:R-:W-:Y:S02]  /*1370*/  PRMT R11, R10, 0x9910, RZ ;  /* 0x000099100a0b7816 */ /* 0x020fe400000000ff */
[----:B------:R-:W-:Y:S01]  /*1380*/  PRMT R18, R4, 0x9910, RZ ;  /* 0x0000991004127816 */ /* 0x000fe200000000ff */
[----:B------:R-:W-:Y:S01]  /*1390*/  IMAD.WIDE R4, R27, c[0x0][0x3dc], R2 ;  /* 0x0000f7001b047a25 */ /* 0x000fe200078e0202 */
[----:B------:R-:W-:-:S03]  /*13a0*/  PRMT R9, R6, 0x9910, RZ ;  /* 0x0000991006097816 */ /* 0x000fc600000000ff */
[C---:B------:R-:W-:Y:S02]  /*13b0*/  IMAD R6, R8.reuse, R29, RZ ;  /* 0x0000001d08067224 */ /* 0x040fe400078e02ff */
[----:B------:R-:W-:Y:S02]  /*13c0*/  IMAD R7, R11, R14, RZ ;  /* 0x0000000e0b077224 */ /* 0x000fe400078e02ff */
[CC--:B------:R-:W-:Y:S02]  /*13d0*/  IMAD R13, R9.reuse, R18.reuse, RZ ;  /* 0x00000012090d7224 */ /* 0x0c0fe400078e02ff */
[----:B------:R-:W-:Y:S02]  /*13e0*/  IMAD R9, R9, R11, -R6 ;  /* 0x0000000b09097224 */ /* 0x000fe400078e0a06 */
[----:B------:R-:W-:Y:S02]  /*13f0*/  IMAD R11, R8, R18, -R7 ;  /* 0x00000012080b7224 */ /* 0x000fe400078e0a07 */
[----:B------:R-:W-:-:S04]  /*1400*/  IMAD.WIDE R6, R27, c[0x0][0x3dc], R4 ;  /* 0x0000f7001b067a25 */ /* 0x000fc800078e0204 */
[----:B------:R-:W-:Y:S02]  /*1410*/  IMAD R27, R16, c[0x0][0xc], RZ ;  /* 0x00000300101b7a24 */ /* 0x000fe400078e02ff */
[----:B------:R-:W-:Y:S01]  /*1420*/  IMAD R13, R29, R14, -R13 ;  /* 0x0000000e1d0d7224 */ /* 0x000fe200078e0a0d */
[----:B------:R0:W-:Y:S02]  /*1430*/  STG.E.U16 [R2.64], R9 ;  /* 0x0000000902007986 */ /* 0x0001e4000c101506 */
[----:B------:R-:W-:Y:S02]  /*1440*/  IADD3 R0, P0, R27, R0, RZ ;  /* 0x000000001b007210 */ /* 0x000fe40007f1e0ff */
[----:B------:R0:W-:Y:S02]  /*1450*/  STG.E.U16 [R4.64], R11 ;  /* 0x0000000b04007986 */ /* 0x0001e4000c101506 */
[----:B------:R-:W-:Y:S02]  /*1460*/  IADD3.X R15, RZ, R15, RZ, P0, !PT ;  /* 0x0000000fff0f7210 */ /* 0x000fe400007fe4ff */
[----:B------:R0:W-:Y:S01]  /*1470*/  STG.E.U16 [R6.64], R13 ;  /* 0x0000000d06007986 */ /* 0x0001e2000c101506 */
[----:B------:R-:W-:-:S04]  /*1480*/  ISETP.GE.U32.AND P0, PT, R0, c[0x0][0x160], PT ;  /* 0x0000580000007a0c */ /* 0x000fc80003f06070 */
[----:B------:R-:W-:-:S13]  /*1490*/  ISETP.GE.AND.EX P0, PT, R15, UR4, PT, P0 ;  /* 0x000000040f007c0c */ /* 0x000fda000bf06300 */
[----:B0-----:R-:W-:Y:S01]  /*14a0*/  @P0 CALL.REL.NOINC `(.L_x_49) ;  /* 0x0000001000000944 */ /* 0x001fe20003c00000 */
[----:B------:R-:W-:Y:S05]  /*14b0*/  BRA `(.L_x_50) ;  /* 0xffffecc000007947 */ /* 0x000fea000383ffff */
.L_x_49:
[----:B------:R-:W-:Y:S05]  /*14c0*/  EXIT ;  /* 0x000000000000794d */ /* 0x000fea0003800000 */
.L_x_51:
        /* <DEDUP_REMOVED lines=11> */
.L_x_100:


//--------------------- .text._ZN2at6native12cross_kernelIs16OffsetCalculatorILi3EjLb0EElEEviPT_PKS4_S7_T0_T1_S9_S9_ --------------------------
	.section	.text._ZN2at6native12cross_kernelIs16OffsetCalculatorILi3EjLb0EElEEviPT_PKS4_S7_T0_T1_S9_S9_,"ax",@progbits
	.sectioninfo	@"SHI_REGISTERS=28"
	.align	128
        .global         _ZN2at6native12cross_kernelIs16OffsetCalculatorILi3EjLb0EElEEviPT_PKS4_S7_T0_T1_S9_S9_
        .type           _ZN2at6native12cross_kernelIs16OffsetCalculatorILi3EjLb0EElEEviPT_PKS4_S7_T0_T1_S9_S9_,@function
        .size           _ZN2at6native12cross_kernelIs16OffsetCalculatorILi3EjLb0EElEEviPT_PKS4_S7_T0_T1_S9_S9_,(.L_x_101 - _ZN2at6native12cross_kernelIs16OffsetCalculatorILi3EjLb0EElEEviPT_PKS4_S7_T0_T1_S9_S9_)
        .other          _ZN2at6native12cross_kernelIs16OffsetCalculatorILi3EjLb0EElEEviPT_PKS4_S7_T0_T1_S9_S9_,@"STO_CUDA_ENTRY STV_DEFAULT"
_ZN2at6native12cross_kernelIs16OffsetCalculatorILi3EjLb0EElEEviPT_PKS4_S7_T0_T1_S9_S9_:
.text._ZN2at6native12cross_kernelIs16OffsetCalculatorILi3EjLb0EElEEviPT_PKS4_S7_T0_T1_S9_S9_:
        /* <DEDUP_REMOVED lines=11> */
[----:B------:R-:W-:Y:S01]  /*00b0*/  IMAD.MOV.U32 R9, RZ, RZ, c[0x0][0x3e8] ;  /* 0x0000fa00ff097624 */ /* 0x000fe200078e00ff */
[----:B------:R-:W-:Y:S01]  /*00c0*/  MOV R8, 0x1 ;  /* 0x0000000100087802 */ /* 0x000fe20000000f00 */
[----:B------:R-:W-:Y:S01]  /*00d0*/  ULDC.64 UR6, c[0x0][0x118] ;  /* 0x0000460000067ab9 */ /* 0x000fe20000000a00 */
[----:B------:R-:W-:Y:S02]  /*00e0*/  MOV R7, c[0x0][0x3e0] ;  /* 0x0000f80000077a02 */ /* 0x000fe40000000f00 */
[C---:B------:R-:W-:Y:S02]  /*00f0*/  SHF.L.U32 R4, R5.reuse, 0x1, RZ ;  /* 0x0000000105047819 */ /* 0x040fe400000006ff */
[-C--:B------:R-:W-:Y:S02]  /*0100*/  SHF.L.U64.HI R5, R5, R8.reuse, c[0x0][0x3f4] ;  /* 0x0000fd0005057619 */ /* 0x080fe40000010208 */
[----:B------:R-:W-:-:S02]  /*0110*/  SHF.L.U64.HI R6, R7, R8, c[0x0][0x3e4] ;  /* 0x0000f90007067619 */ /* 0x000fc40000010208 */
[----:B------:R-:W-:Y:S02]  /*0120*/  MOV R0, R2 ;  /* 0x0000000200007202 */ /* 0x000fe40000000f00 */
[----:B------:R-:W-:Y:S02]  /*0130*/  SHF.L.U64.HI R8, R9, R8, c[0x0][0x3ec] ;  /* 0x0000fb0009087619 */ /* 0x000fe40000010208 */
[----:B------:R-:W-:Y:S02]  /*0140*/  ISETP.NE.AND P1, PT, RZ, c[0x0][0x180], PT ;  /* 0x00006000ff007a0c */ /* 0x000fe40003f25270 */
[----:B------:R-:W-:Y:S02]  /*0150*/  MOV R2, c[0x0][0x0] ;  /* 0x0000000000027a02 */ /* 0x000fe40000000f00 */
[----:B------:R-:W-:Y:S02]  /*0160*/  SHF.L.U32 R7, R7, 0x1, RZ ;  /* 0x0000000107077819 */ /* 0x000fe400000006ff */
[----:B------:R-:W-:-:S02]  /*0170*/  SHF.L.U32 R9, R9, 0x1, RZ ;  /* 0x0000000109097819 */ /* 0x000fc400000006ff */
[----:B------:R-:W-:Y:S02]  /*0180*/  SHF.L.U64.HI R20, R4, 0x1, R5 ;  /* 0x0000000104147819 */ /* 0x000fe40000010205 */
.L_x_54:
[----:B------:R-:W-:Y:S01]  /*0190*/  HFMA2.MMA R12, -RZ, RZ, 0, 0 ;  /* 0x00000000ff0c7435 */ /* 0x000fe200000001ff */
        /* <DEDUP_REMOVED lines=8> */
[----:B------:R-:W-:-:S04]  /*0220*/  MOV R11, 0x1 ;  /* 0x00000001000b7802 */ /* 0x000fc80000000f00 */
[----:B------:R-:W-:Y:S02]  /*0230*/  ISETP.NE.AND P0, PT, R11, c[0x0][0x180], PT ;  /* 0x000060000b007a0c */ /* 0x000fe40003f05270 */
[----:B------:R-:W-:-:S05]  /*0240*/  SHF.R.U32.HI R15, RZ, c[0x0][0x18c], R10 ;  /* 0x00006300ff0f7a19 */ /* 0x000fca000001160a */
[----:B------:R-:W-:-:S04]  /*0250*/  IMAD R12, R15, UR5, R0 ;  /* 0x000000050f0c7c24 */ /* 0x000fc8000f8e0200 */
[C---:B------:R-:W-:Y:S02]  /*0260*/  IMAD R21, R12.reuse, c[0x0][0x2b0], RZ ;  /* 0x0000ac000c157a24 */ /* 0x040fe400078e02ff */
[C---:B------:R-:W-:Y:S02]  /*0270*/  IMAD R10, R12.reuse, c[0x0][0x2b4], RZ ;  /* 0x0000ad000c0a7a24 */ /* 0x040fe400078e02ff */
[----:B------:R-:W-:Y:S01]  /*0280*/  IMAD R12, R12, c[0x0][0x2b8], RZ ;  /* 0x0000ae000c0c7a24 */ /* 0x000fe200078e02ff */
[----:B------:R-:W-:Y:S05]  /*0290*/  @!P0 BRA `(.L_x_52) ;  /* 0x00000fa000008947 */ /* 0x000fea0003800000 */
[----:B------:R-:W-:-:S10]  /*02a0*/  HFMA2.MMA R14, -RZ, RZ, 0, 0 ;  /* 0x00000000ff0e7435 */ /* 0x000fd400000001ff */
[----:B------:R-:W-:-:S05]  /*02b0*/  IMAD.HI.U32 R11, R15, c[0x0][0x194], R14 ;  /* 0x000065000f0b7a27 */ /* 0x000fca00078e000e */
[----:B------:R-:W-:Y:S01]  /*02c0*/  SHF.R.U32.HI R16, RZ, c[0x0][0x198], R11 ;  /* 0x00006600ff107a19 */ /* 0x000fe2000001160b */
[----:B------:R-:W-:-:S03]  /*02d0*/  IMAD.MOV.U32 R11, RZ, RZ, c[0x0][0x180] ;  /* 0x00006000ff0b7624 */ /* 0x000fc600078e00ff */
[----:B------:R-:W-:Y:S02]  /*02e0*/  IADD3 R13, -R16, RZ, RZ ;  /* 0x000000ff100d7210 */ /* 0x000fe40007ffe1ff */
[----:B------:R-:W-:-:S03]  /*02f0*/  ISETP.NE.AND P0, PT, R11, 0x2, PT ;  /* 0x000000020b00780c */ /* 0x000fc60003f05270 */
[----:B------:R-:W-:-:S04]  /*0300*/  IMAD R13, R13, c[0x0][0x190], R15 ;  /* 0x000064000d0d7a24 */ /* 0x000fc800078e020f */
[C---:B------:R-:W-:Y:S02]  /*0310*/  IMAD R21, R13.reuse, c[0x0][0x2bc], R21 ;  /* 0x0000af000d157a24 */ /* 0x040fe400078e0215 */
[C---:B------:R-:W-:Y:S02]  /*0320*/  IMAD R10, R13.reuse, c[0x0][0x2c0], R10 ;  /* 0x0000b0000d0a7a24 */ /* 0x040fe400078e020a */
[----:B------:R-:W-:Y:S02]  /*0330*/  IMAD R12, R13, c[0x0][0x2c4], R12 ;  /* 0x0000b1000d0c7a24 */ /* 0x000fe400078e020c */
        /* <DEDUP_REMOVED lines=240> */
.L_x_52:
[----:B------:R-:W-:-:S05]  /*1240*/  MOV R25, 0x2 ;  /* 0x0000000200197802 */ /* 0x000fca0000000f00 */
[----:B------:R-:W-:-:S04]  /*1250*/  IMAD.WIDE.U32 R10, R10, R25, c[0x0][0x170] ;  /* 0x00005c000a0a7625 */ /* 0x000fc800078e0019 */
[----:B------:R-:W-:Y:S01]  /*1260*/  IMAD.WIDE.U32 R14, R12, R25, c[0x0][0x178] ;  /* 0x00005e000c0e7625 */ /* 0x000fe200078e0019 */
[-C--:B------:R-:W-:Y:S02]  /*1270*/  IADD3 R12, P2, R10, R9.reuse, RZ ;  /* 0x000000090a0c7210 */ /* 0x080fe40007f5e0ff */
[----:B------:R-:W2:Y:S02]  /*1280*/  LDG.E.U16 R10, [R10.64] ;  /* 0x000000060a0a7981 */ /* 0x000ea4000c1e1500 */
[----:B------:R-:W-:Y:S02]  /*1290*/  LEA R14, P0, R4, R14, 0x1 ;  /* 0x0000000e040e7211 */ /* 0x000fe400078008ff */
[----:B------:R-:W-:Y:S02]  /*12a0*/  IADD3.X R13, R11, R8, RZ, P2, !PT ;  /* 0x000000080b0d7210 */ /* 0x000fe400017fe4ff */
[----:B------:R-:W-:Y:S02]  /*12b0*/  IADD3 R16, P2, R12, R9, RZ ;  /* 0x000000090c107210 */ /* 0x000fe40007f5e0ff */
[----:B------:R-:W-:Y:S01]  /*12c0*/  IADD3.X R15, R15, R20, RZ, P0, !PT ;  /* 0x000000140f0f7210 */ /* 0x000fe200007fe4ff */
[----:B------:R-:W3:Y:S01]  /*12d0*/  LDG.E.U16 R12, [R12.64] ;  /* 0x000000060c0c7981 */ /* 0x000ee2000c1e1500 */
[----:B------:R-:W-:Y:S01]  /*12e0*/  IADD3 R18, P0, R14, -R4, RZ ;  /* 0x800000040e127210 */ /* 0x000fe20007f1e0ff */
[----:B------:R-:W-:-:S02]  /*12f0*/  IMAD.X R17, R13, 0x1, R8, P2 ;  /* 0x000000010d117824 */ /* 0x000fc400010e0608 */
[----:B------:R2:W4:Y:S01]  /*1300*/  LDG.E.U16 R14, [R14.64] ;  /* 0x000000060e0e7981 */ /* 0x000522000c1e1500 */
[-C--:B------:R-:W-:Y:S02]  /*1310*/  IADD3.X R19, R15, ~R5.reuse, RZ, P0, !PT ;  /* 0x800000050f137210 */ /* 0x080fe400007fe4ff */
[----:B------:R-:W-:Y:S01]  /*1320*/  IADD3 R22, P0, R18, -R4, RZ ;  /* 0x8000000412167210 */ /* 0x000fe20007f1e0ff */
[----:B------:R-:W5:Y:S03]  /*1330*/  LDG.E.U16 R16, [R16.64] ;  /* 0x0000000610107981 */ /* 0x000f66000c1e1500 */
[----:B------:R-:W-:Y:S01]  /*1340*/  IADD3.X R23, R19, ~R5, RZ, P0, !PT ;  /* 0x8000000513177210 */ /* 0x000fe200007fe4ff */
[----:B------:R-:W4:Y:S04]  /*1350*/  LDG.E.U16 R18, [R18.64] ;  /* 0x0000000612127981 */ /* 0x000f28000c1e1500 */
[----:B------:R-:W4:Y:S01]  /*1360*/  LDG.E.U16 R22, [R22.64] ;  /* 0x0000000616167981 */ /* 0x000f22000c1e1500 */
[----:B------:R-:W-:-:S04]  /*1370*/  IMAD.WIDE.U32 R24, R21, R25, c[0x0][0x168] ;  /* 0x00005a0015187625 */ /* 0x000fc800078e0019 */
[----:B------:R-:W-:Y:S01]  /*1380*/  IMAD R21, R2, c[0x0][0xc], RZ ;  /* 0x0000030002157a24 */ /* 0x000fe200078e02ff */
[----:B--2---:R-:W-:Y:S02]  /*1390*/  PRMT R15, R10, 0x9910, RZ ;  /* 0x000099100a0f7816 */ /* 0x004fe400000000ff */
[----:B------:R-:W-:Y:S02]  /*13a0*/  IADD3 R10, P0, R24, R7, RZ ;  /* 0x00000007180a7210 */ /* 0x000fe40007f1e0ff */
[----:B---3--:R-:W-:Y:S02]  /*13b0*/  PRMT R12, R12, 0x9910, RZ ;  /* 0x000099100c0c7816 */ /* 0x008fe400000000ff */
[----:B-----5:R-:W-:Y:S02]  /*13c0*/  PRMT R13, R16, 0x9910, RZ ;  /* 0x00009910100d7816 */ /* 0x020fe400000000ff */
[----:B----4-:R-:W-:Y:S02]  /*13d0*/  PRMT R16, R18, 0x9910, RZ ;  /* 0x0000991012107816 */ /* 0x010fe400000000ff */
[----:B------:R-:W-:-:S02]  /*13e0*/  PRMT R14, R14, 0x9910, RZ ;  /* 0x000099100e0e7816 */ /* 0x000fc400000000ff */
[----:B------:R-:W-:Y:S01]  /*13f0*/  MOV R18, R12 ;  /* 0x0000000c00127202 */ /* 0x000fe20000000f00 */
[----:B------:R-:W-:Y:S01]  /*1400*/  IMAD R11, R13, R16, RZ ;  /* 0x000000100d0b7224 */ /* 0x000fe200078e02ff */
[----:B------:R-:W-:-:S03]  /*1410*/  PRMT R19, R22, 0x9910, RZ ;  /* 0x0000991016137816 */ /* 0x000fc600000000ff */
[----:B------:R-:W-:Y:S01]  /*1420*/  IMAD R17, R18, R14, -R11 ;  /* 0x0000000e12117224 */ /* 0x000fe200078e0a0b */
[-C--:B------:R-:W-:Y:S01]  /*1430*/  IADD3.X R11, R25, R6.reuse, RZ, P0, !PT ;  /* 0x00000006190b7210 */ /* 0x080fe200007fe4ff */
[----:B------:R-:W-:Y:S01]  /*1440*/  IMAD R14, R14, R15, RZ ;  /* 0x0000000f0e0e7224 */ /* 0x000fe200078e02ff */
[----:B------:R-:W-:Y:S01]  /*1450*/  IADD3 R12, P0, R10, R7, RZ ;  /* 0x000000070a0c7210 */ /* 0x000fe20007f1e0ff */
[-C--:B------:R-:W-:Y:S02]  /*1460*/  IMAD R18, R18, R19.reuse, RZ ;  /* 0x0000001312127224 */ /* 0x080fe400078e02ff */
[----:B------:R-:W-:Y:S01]  /*1470*/  IMAD R19, R13, R19, -R14 ;  /* 0x000000130d137224 */ /* 0x000fe200078e0a0e */
[----:B------:R-:W-:Y:S01]  /*1480*/  IADD3.X R13, R11, R6, RZ, P0, !PT ;  /* 0x000000060b0d7210 */ /* 0x000fe200007fe4ff */
[----:B------:R-:W-:Y:S01]  /*1490*/  IMAD R15, R16, R15, -R18 ;  /* 0x0000000f100f7224 */ /* 0x000fe200078e0a12 */
        /* <DEDUP_REMOVED lines=9> */
.L_x_53:
[----:B------:R-:W-:Y:S05]  /*1530*/  EXIT ;  /* 0x000000000000794d */ /* 0x000fea0003800000 */
.L_x_55:
        /* <DEDUP_REMOVED lines=12> */
.L_x_101:


//--------------------- .text._ZN2at6native12cross_kernelIl16OffsetCalculatorILi3EjLb0EEiEEviPT_PKS4_S7_T0_T1_S9_S9_ --------------------------
	.section	.text._ZN2at6native12cross_kernelIl16OffsetCalculatorILi3EjLb0EEiEEviPT_PKS4_S7_T0_T1_S9_S9_,"ax",@progbits
	.sectioninfo	@"SHI_REGISTERS=30"
	.align	128
        .global         _ZN2at6native12cross_kernelIl16OffsetCalculatorILi3EjLb0EEiEEviPT_PKS4_S7_T0_T1_S9_S9_
        .type           _ZN2at6native12cross_kernelIl16OffsetCalculatorILi3EjLb0EEiEEviPT_PKS4_S7_T0_T1_S9_S9_,@function
        .size           _ZN2at6native12cross_kernelIl16OffsetCalculatorILi3EjLb0EEiEEviPT_PKS4_S7_T0_T1_S9_S9_,(.L_x_102 - _ZN2at6native12cross_kernelIl16OffsetCalculatorILi3EjLb0EEiEEviPT_PKS4_S7_T0_T1_S9_S9_)
        .other          _ZN2at6native12cross_kernelIl16OffsetCalculatorILi3EjLb0EEiEEviPT_PKS4_S7_T0_T1_S9_S9_,@"STO_CUDA_ENTRY STV_DEFAULT"
_ZN2at6native12cross_kernelIl16OffsetCalculatorILi3EjLb0EEiEEviPT_PKS4_S7_T0_T1_S9_S9_:
.text._ZN2at6native12cross_kernelIl16OffsetCalculatorILi3EjLb0EEiEEviPT_PKS4_S7_T0_T1_S9_S9_:
        /* <DEDUP_REMOVED lines=10> */
[----:B------:R-:W-:Y:S01]  /*00a0*/  ULDC.64 UR14, c[0x0][0x3e0] ;  /* 0x0000f800000e7ab9 */ /* 0x000fe20000000a00 */
[----:B------:R-:W-:Y:S01]  /*00b0*/  ISETP.NE.AND P1, PT, RZ, c[0x0][0x180], PT ;  /* 0x00006000ff007a0c */ /* 0x000fe20003f25270 */
[----:B------:R-:W-:Y:S01]  /*00c0*/  USHF.L.U32 UR4, UR15, 0x1, URZ ;  /* 0x000000010f047899 */ /* 0x000fe2000800063f */
[----:B------:R-:W-:Y:S01]  /*00d0*/  MOV R0, R18 ;  /* 0x0000001200007202 */ /* 0x000fe20000000f00 */
[----:B------:R-:W-:Y:S01]  /*00e0*/  USHF.L.U32 UR10, UR14, 0x1, URZ ;  /* 0x000000010e0a7899 */ /* 0x000fe2000800063f */
[----:B------:R-:W-:Y:S01]  /*00f0*/  MOV R20, c[0x0][0x0] ;  /* 0x0000000000147a02 */ /* 0x000fe20000000f00 */
[----:B------:R-:W-:Y:S02]  /*0100*/  USHF.R.S32.HI UR6, URZ, 0x1f, UR14 ;  /* 0x0000001f3f067899 */ /* 0x000fe4000801140e */
[----:B------:R-:W-:Y:S02]  /*0110*/  USHF.R.S32.HI UR7, URZ, 0x1f, UR4 ;  /* 0x0000001f3f077899 */ /* 0x000fe40008011404 */
[----:B------:R-:W-:-:S02]  /*0120*/  USHF.R.S32.HI UR8, URZ, 0x1f, UR10 ;  /* 0x0000001f3f087899 */ /* 0x000fc4000801140a */
[----:B------:R-:W-:Y:S02]  /*0130*/  USHF.L.U64.HI UR6, UR14, 0x3, UR6 ;  /* 0x000000030e067899 */ /* 0x000fe40008010206 */
[----:B------:R-:W-:Y:S02]  /*0140*/  USHF.L.U64.HI UR7, UR4, 0x3, UR7 ;  /* 0x0000000304077899 */ /* 0x000fe40008010207 */
[----:B------:R-:W-:Y:S02]  /*0150*/  USHF.L.U64.HI UR8, UR10, 0x3, UR8 ;  /* 0x000000030a087899 */ /* 0x000fe40008010208 */
[----:B------:R-:W-:Y:S02]  /*0160*/  ULDC.64 UR12, c[0x0][0x118] ;  /* 0x00004600000c7ab9 */ /* 0x000fe40000000a00 */
.L_x_58:
        /* <DEDUP_REMOVED lines=266> */
.L_x_56:
[----:B------:R-:W-:Y:S02]  /*1210*/  MOV R18, 0x8 ;  /* 0x0000000800127802 */ /* 0x000fe40000000f00 */
[----:B------:R-:W-:Y:S02]  /*1220*/  MOV R5, UR10 ;  /* 0x0000000a00057c02 */ /* 0x000fe40008000f00 */
[----:B------:R-:W-:Y:S01]  /*1230*/  MOV R11, UR14 ;  /* 0x0000000e000b7c02 */ /* 0x000fe20008000f00 */
[----:B------:R-:W-:Y:S01]  /*1240*/  IMAD.WIDE.U32 R6, R7, R18, c[0x0][0x170] ;  /* 0x00005c0007067625 */ /* 0x000fe200078e0012 */
[----:B------:R-:W-:-:S03]  /*1250*/  MOV R15, UR4 ;  /* 0x00000004000f7c02 */ /* 0x000fc60008000f00 */
[----:B------:R-:W-:Y:S01]  /*1260*/  IMAD.WIDE.U32 R8, R9, R18, c[0x0][0x178] ;  /* 0x00005e0009087625 */ /* 0x000fe200078e0012 */
[----:B------:R-:W-:-:S04]  /*1270*/  LEA R4, P0, R5, R6, 0x3 ;  /* 0x0000000605047211 */ /* 0x000fc800078018ff */
[----:B------:R-:W-:Y:S01]  /*1280*/  IADD3.X R5, R7, UR8, RZ, P0, !PT ;  /* 0x0000000807057c10 */ /* 0x000fe200087fe4ff */
[----:B------:R-:W-:Y:S01]  /*1290*/  IMAD.WIDE R2, R18, c[0x0][0x3e4], R8 ;  /* 0x0000f90012027a25 */ /* 0x000fe200078e0208 */
[----:B------:R-:W-:Y:S02]  /*12a0*/  LEA R10, P0, R11, R6, 0x3 ;  /* 0x000000060b0a7211 */ /* 0x000fe400078018ff */
[----:B------:R-:W-:Y:S02]  /*12b0*/  LEA R14, P2, R15, R8, 0x3 ;  /* 0x000000080f0e7211 */ /* 0x000fe400078418ff */
[----:B------:R-:W2:Y:S04]  /*12c0*/  LDG.E.64 R4, [R4.64] ;  /* 0x0000000c04047981 */ /* 0x000ea8000c1e1b00 */
[----:B------:R-:W2:Y:S01]  /*12d0*/  LDG.E.64 R2, [R2.64] ;  /* 0x0000000c02027981 */ /* 0x000ea2000c1e1b00 */
[----:B------:R-:W-:-:S02]  /*12e0*/  IADD3.X R11, R7, UR6, RZ, P0, !PT ;  /* 0x00000006070b7c10 */ /* 0x000fc400087fe4ff */
[----:B------:R-:W-:Y:S01]  /*12f0*/  IADD3.X R15, R9, UR7, RZ, P2, !PT ;  /* 0x00000007090f7c10 */ /* 0x000fe200097fe4ff */
[----:B------:R-:W3:Y:S04]  /*1300*/  LDG.E.64 R6, [R6.64] ;  /* 0x0000000c06067981 */ /* 0x000ee8000c1e1b00 */
[----:B------:R-:W4:Y:S04]  /*1310*/  LDG.E.64 R10, [R10.64] ;  /* 0x0000000c0a0a7981 */ /* 0x000f28000c1e1b00 */
[----:B------:R-:W4:Y:S04]  /*1320*/  LDG.E.64 R14, [R14.64] ;  /* 0x0000000c0e0e7981 */ /* 0x000f28000c1e1b00 */
[----:B------:R-:W5:Y:S01]  /*1330*/  LDG.E.64 R8, [R8.64] ;  /* 0x0000000c08087981 */ /* 0x000f62000c1e1b00 */
[----:B--2---:R-:W-:-:S02]  /*1340*/  IMAD R17, R3, R4, RZ ;  /* 0x0000000403117224 */ /* 0x004fc400078e02ff */
[----:B------:R-:W-:-:S04]  /*1350*/  IMAD.WIDE.U32 R12, R2, R4, RZ ;  /* 0x00000004020c7225 */ /* 0x000fc800078e00ff */
[----:B------:R-:W-:Y:S01]  /*1360*/  IMAD R17, R2, R5, R17 ;  /* 0x0000000502117224 */ /* 0x000fe200078e0211 */
[----:B------:R-:W-:-:S04]  /*1370*/  IADD3 R16, P0, RZ, -R12, RZ ;  /* 0x8000000cff107210 */ /* 0x000fc80007f1e0ff */
[----:B------:R-:W-:Y:S01]  /*1380*/  IADD3 R12, R13, R17, RZ ;  /* 0x000000110d0c7210 */ /* 0x000fe20007ffe0ff */
[C---:B----4-:R-:W-:Y:S02]  /*1390*/  IMAD R21, R15.reuse, R10, RZ ;  /* 0x0000000a0f157224 */ /* 0x050fe400078e02ff */
[----:B---3--:R-:W-:Y:S01]  /*13a0*/  IMAD R25, R15, R6, RZ ;  /* 0x000000060f197224 */ /* 0x008fe200078e02ff */
[----:B------:R-:W-:Y:S01]  /*13b0*/  IADD3.X R17, RZ, ~R12, RZ, P0, !PT ;  /* 0x8000000cff117210 */ /* 0x000fe200007fe4ff */
[----:B-----5:R-:W-:Y:S02]  /*13c0*/  IMAD R27, R9, R10, RZ ;  /* 0x0000000a091b7224 */ /* 0x020fe400078e02ff */
[----:B------:R-:W-:-:S04]  /*13d0*/  IMAD.WIDE.U32 R12, R14, R6, RZ ;  /* 0x000000060e0c7225 */ /* 0x000fc800078e00ff */
[C---:B------:R-:W-:Y:S02]  /*13e0*/  IMAD R21, R14.reuse, R11, R21 ;  /* 0x0000000b0e157224 */ /* 0x040fe400078e0215 */
[C---:B------:R-:W-:Y:S02]  /*13f0*/  IMAD R25, R14.reuse, R7, R25 ;  /* 0x000000070e197224 */ /* 0x040fe400078e0219 */
[----:B------:R-:W-:-:S04]  /*1400*/  IMAD.WIDE.U32 R14, R14, R10, R16 ;  /* 0x0000000a0e0e7225 */ /* 0x000fc800078e0010 */
[----:B------:R-:W-:Y:S01]  /*1410*/  IMAD.WIDE.U32 R16, R8, R10, RZ ;  /* 0x0000000a08107225 */ /* 0x000fe200078e00ff */
[----:B------:R-:W-:-:S03]  /*1420*/  IADD3 R10, P0, RZ, -R12, RZ ;  /* 0x8000000cff0a7210 */ /* 0x000fc60007f1e0ff */
[----:B------:R-:W-:Y:S01]  /*1430*/  IMAD R27, R11, R8, R27 ;  /* 0x000000080b1b7224 */ /* 0x000fe200078e021b */
[----:B------:R-:W-:Y:S02]  /*1440*/  IADD3 R25, R13, R25, RZ ;  /* 0x000000190d197210 */ /* 0x000fe40007ffe0ff */
[----:B------:R-:W-:Y:S02]  /*1450*/  IADD3 R12, P2, RZ, -R16, RZ ;  /* 0x80000010ff0c7210 */ /* 0x000fe40007f5e0ff */
[----:B------:R-:W-:Y:S01]  /*1460*/  IADD3 R13, R17, R27, RZ ;  /* 0x0000001b110d7210 */ /* 0x000fe20007ffe0ff */
[----:B------:R-:W-:Y:S01]  /*1470*/  IMAD.WIDE.U32 R16, R23, R18, c[0x0][0x168] ;  /* 0x00005a0017107625 */ /* 0x000fe200078e0012 */
[----:B------:R-:W-:Y:S02]  /*1480*/  IADD3.X R11, RZ, ~R25, RZ, P0, !PT ;  /* 0x80000019ff0b7210 */ /* 0x000fe400007fe4ff */
[----:B------:R-:W-:Y:S01]  /*1490*/  IADD3.X R13, RZ, ~R13, RZ, P2, !PT ;  /* 0x8000000dff0d7210 */ /* 0x000fe200017fe4ff */
[----:B------:R-:W-:-:S02]  /*14a0*/  IMAD R9, R9, R4, RZ ;  /* 0x0000000409097224 */ /* 0x000fc400078e02ff */
[----:B------:R-:W-:Y:S02]  /*14b0*/  IMAD R23, R3, R6, RZ ;  /* 0x0000000603177224 */ /* 0x000fe400078e02ff */
[-C--:B------:R-:W-:Y:S02]  /*14c0*/  IMAD R3, R5, R8.reuse, R9 ;  /* 0x0000000805037224 */ /* 0x080fe400078e0209 */
[----:B------:R-:W-:-:S04]  /*14d0*/  IMAD.WIDE.U32 R10, R4, R8, R10 ;  /* 0x00000008040a7225 */ /* 0x000fc800078e000a */
[----:B------:R-:W-:Y:S01]  /*14e0*/  IMAD.WIDE R4, R18, c[0x0][0x3dc], R16 ;  /* 0x0000f70012047a25 */ /* 0x000fe200078e0210 */
[----:B------:R-:W-:-:S03]  /*14f0*/  IADD3 R15, R15, R21, RZ ;  /* 0x000000150f0f7210 */ /* 0x000fc60007ffe0ff */
[C---:B------:R-:W-:Y:S02]  /*1500*/  IMAD R23, R2.reuse, R7, R23 ;  /* 0x0000000702177224 */ /* 0x040fe400078e0217 */
[----:B------:R-:W-:Y:S01]  /*1510*/  IMAD.WIDE.U32 R12, R2, R6, R12 ;  /* 0x00000006020c7225 */ /* 0x000fe200078e000c */
[----:B------:R-:W-:-:S03]  /*1520*/  IADD3 R11, R11, R3, RZ ;  /* 0x000000030b0b7210 */ /* 0x000fc60007ffe0ff */
[----:B------:R-:W-:Y:S01]  /*1530*/  IMAD R7, R20, c[0x0][0xc], RZ ;  /* 0x0000030014077a24 */ /* 0x000fe200078e02ff */
[----:B------:R-:W-:Y:S01]  /*1540*/  IADD3 R13, R13, R23, RZ ;  /* 0x000000170d0d7210 */ /* 0x000fe20007ffe0ff */
[----:B------:R-:W-:Y:S01]  /*1550*/  IMAD.WIDE R2, R18, c[0x0][0x3dc], R4 ;  /* 0x0000f70012027a25 */ /* 0x000fe200078e0204 */
[----:B------:R0:W-:Y:S02]  /*1560*/  STG.E.64 [R16.64], R14 ;  /* 0x0000000e10007986 */ /* 0x0001e4000c101b0c */
[----:B------:R-:W-:Y:S02]  /*1570*/  IADD3 R0, P0, R7, R0, RZ ;  /* 0x0000000007007210 */ /* 0x000fe40007f1e0ff */
[----:B------:R0:W-:Y:S02]  /*1580*/  STG.E.64 [R4.64], R10 ;  /* 0x0000000a04007986 */ /* 0x0001e4000c101b0c */
[----:B------:R-:W-:Y:S02]  /*1590*/  IADD3.X R19, RZ, R19, RZ, P0, !PT ;  /* 0x00000013ff137210 */ /* 0x000fe400007fe4ff */
[----:B------:R0:W-:Y:S01]  /*15a0*/  STG.E.64 [R2.64], R12 ;  /* 0x0000000c02007986 */ /* 0x0001e2000c101b0c */
[----:B------:R-:W-:-:S04]  /*15b0*/  ISETP.GE.U32.AND P0, PT, R0, c[0x0][0x160], PT ;  /* 0x0000580000007a0c */ /* 0x000fc80003f06070 */
[----:B------:R-:W-:-:S13]  /*15c0*/  ISETP.GE.AND.EX P0, PT, R19, UR5, PT, P0 ;  /* 0x0000000513007c0c */ /* 0x000fda000bf06300 */
[----:B0-----:R-:W-:Y:S01]  /*15d0*/  @P0 CALL.REL.NOINC `(.L_x_57) ;  /* 0x0000001000000944 */ /* 0x001fe20003c00000 */
[----:B------:R-:W-:Y:S05]  /*15e0*/  BRA `(.L_x_58) ;  /* 0xffffeb8000007947 */ /* 0x000fea000383ffff */
.L_x_57:
[----:B------:R-:W-:Y:S05]  /*15f0*/  EXIT ;  /* 0x000000000000794d */ /* 0x000fea0003800000 */
.L_x_59:
        /* <DEDUP_REMOVED lines=16> */
.L_x_102:


//--------------------- .text._ZN2at6native12cross_kernelIl16OffsetCalculatorILi3EjLb0EElEEviPT_PKS4_S7_T0_T1_S9_S9_ --------------------------
	.section	.text._ZN2at6native12cross_kernelIl16OffsetCalculatorILi3EjLb0EElEEviPT_PKS4_S7_T0_T1_S9_S9_,"ax",@progbits
	.sectioninfo	@"SHI_REGISTERS=30"
	.align	128
        .global         _ZN2at6native12cross_kernelIl16OffsetCalculatorILi3EjLb0EElEEviPT_PKS4_S7_T0_T1_S9_S9_
        .type           _ZN2at6native12cross_kernelIl16OffsetCalculatorILi3EjLb0EElEEviPT_PKS4_S7_T0_T1_S9_S9_,@function
        .size           _ZN2at6native12cross_kernelIl16OffsetCalculatorILi3EjLb0EElEEviPT_PKS4_S7_T0_T1_S9_S9_,(.L_x_103 - _ZN2at6native12cross_kernelIl16OffsetCalculatorILi3EjLb0EElEEviPT_PKS4_S7_T0_T1_S9_S9_)
        .other          _ZN2at6native12cross_kernelIl16OffsetCalculatorILi3EjLb0EElEEviPT_PKS4_S7_T0_T1_S9_S9_,@"STO_CUDA_ENTRY STV_DEFAULT"
_ZN2at6native12cross_kernelIl16OffsetCalculatorILi3EjLb0EElEEviPT_PKS4_S7_T0_T1_S9_S9_:
.text._ZN2at6native12cross_kernelIl16OffsetCalculatorILi3EjLb0EElEEviPT_PKS4_S7_T0_T1_S9_S9_:
        /* <DEDUP_REMOVED lines=28> */
.L_x_62:
        /* <DEDUP_REMOVED lines=266> */
.L_x_60:
        /* <DEDUP_REMOVED lines=10> */
[----:B------:R-:W-:Y:S02]  /*1300*/  IADD3 R14, P2, R10, -UR10, RZ ;  /* 0x8000000a0a0e7c10 */ /* 0x000fe4000ff5e0ff */
[----:B------:R-:W-:-:S02]  /*1310*/  IADD3.X R3, R13, UR7, RZ, P0, !PT ;  /* 0x000000070d037c10 */ /* 0x000fc400087fe4ff */
[----:B------:R-:W-:Y:S01]  /*1320*/  IADD3.X R15, R11, ~UR11, RZ, P2, !PT ;  /* 0x8000000b0b0f7c10 */ /* 0x000fe200097fe4ff */
[----:B------:R-:W3:Y:S04]  /*1330*/  LDG.E.64 R12, [R12.64] ;  /* 0x0000000e0c0c7981 */ /* 0x000ee8000c1e1b00 */
[----:B------:R-:W4:Y:S04]  /*1340*/  LDG.E.64 R2, [R2.64] ;  /* 0x0000000e02027981 */ /* 0x000f28000c1e1b00 */
[----:B------:R-:W4:Y:S01]  /*1350*/  LDG.E.64 R4, [R14.64] ;  /* 0x0000000e0e047981 */ /* 0x000f22000c1e1b00 */
[----:B------:R-:W-:-:S03]  /*1360*/  IADD3 R8, P0, R14, -UR10, RZ ;  /* 0x8000000a0e087c10 */ /* 0x000fc6000ff1e0ff */
[----:B------:R-:W2:Y:S01]  /*1370*/  LDG.E.64 R10, [R10.64] ;  /* 0x0000000e0a0a7981 */ /* 0x000ea2000c1e1b00 */
[----:B------:R-:W-:-:S06]  /*1380*/  IADD3.X R9, R15, ~UR11, RZ, P0, !PT ;  /* 0x8000000b0f097c10 */ /* 0x000fcc00087fe4ff */
[----:B------:R-:W5:Y:S01]  /*1390*/  LDG.E.64 R8, [R8.64] ;  /* 0x0000000e08087981 */ /* 0x000f62000c1e1b00 */
[-C--:B----4-:R-:W-:Y:S02]  /*13a0*/  IMAD R21, R5, R2.reuse, RZ ;  /* 0x0000000205157224 */ /* 0x090fe400078e02ff */
[----:B------:R-:W-:-:S04]  /*13b0*/  IMAD.WIDE.U32 R16, R4, R2, RZ ;  /* 0x0000000204107225 */ /* 0x000fc800078e00ff */
[----:B------:R-:W-:Y:S01]  /*13c0*/  IMAD R21, R4, R3, R21 ;  /* 0x0000000304157224 */ /* 0x000fe200078e0215 */
[----:B------:R-:W-:Y:S01]  /*13d0*/  IADD3 R16, P0, RZ, -R16, RZ ;  /* 0x80000010ff107210 */ /* 0x000fe20007f1e0ff */
[----:B--2---:R-:W-:-:S03]  /*13e0*/  IMAD R25, R11, R6, RZ ;  /* 0x000000060b197224 */ /* 0x004fc600078e02ff */
[----:B------:R-:W-:Y:S01]  /*13f0*/  IADD3 R17, R17, R21, RZ ;  /* 0x0000001511117210 */ /* 0x000fe20007ffe0ff */
[----:B---3--:R-:W-:-:S03]  /*1400*/  IMAD R21, R11, R12, RZ ;  /* 0x0000000c0b157224 */ /* 0x008fc600078e02ff */
[----:B------:R-:W-:Y:S01]  /*1410*/  IADD3.X R17, RZ, ~R17, RZ, P0, !PT ;  /* 0x80000011ff117210 */ /* 0x000fe200007fe4ff */
[----:B------:R-:W-:-:S04]  /*1420*/  IMAD.WIDE.U32 R14, R10, R6, RZ ;  /* 0x000000060a0e7225 */ /* 0x000fc800078e00ff */
[C---:B------:R-:W-:Y:S02]  /*1430*/  IMAD R25, R10.reuse, R7, R25 ;  /* 0x000000070a197224 */ /* 0x040fe400078e0219 */
[-C--:B-----5:R-:W-:Y:S02]  /*1440*/  IMAD R27, R9, R12.reuse, RZ ;  /* 0x0000000c091b7224 */ /* 0x0a0fe400078e02ff */
[C---:B------:R-:W-:Y:S02]  /*1450*/  IMAD R21, R10.reuse, R13, R21 ;  /* 0x0000000d0a157224 */ /* 0x040fe400078e0215 */
[----:B------:R-:W-:Y:S01]  /*1460*/  IMAD.WIDE.U32 R10, R10, R12, R16 ;  /* 0x0000000c0a0a7225 */ /* 0x000fe200078e0010 */
[----:B------:R-:W-:-:S03]  /*1470*/  IADD3 R25, R15, R25, RZ ;  /* 0x000000190f197210 */ /* 0x000fc60007ffe0ff */
[----:B------:R-:W-:Y:S01]  /*1480*/  IMAD.WIDE.U32 R16, R8, R12, RZ ;  /* 0x0000000c08107225 */ /* 0x000fe200078e00ff */
[----:B------:R-:W-:-:S03]  /*1490*/  IADD3 R12, P0, RZ, -R14, RZ ;  /* 0x8000000eff0c7210 */ /* 0x000fc60007f1e0ff */
[----:B------:R-:W-:Y:S01]  /*14a0*/  IMAD R27, R13, R8, R27 ;  /* 0x000000080d1b7224 */ /* 0x000fe200078e021b */
[----:B------:R-:W-:Y:S01]  /*14b0*/  IADD3.X R13, RZ, ~R25, RZ, P0, !PT ;  /* 0x80000019ff0d7210 */ /* 0x000fe200007fe4ff */
[----:B------:R-:W-:Y:S01]  /*14c0*/  IMAD R9, R9, R2, RZ ;  /* 0x0000000209097224 */ /* 0x000fe200078e02ff */
[----:B------:R-:W-:Y:S02]  /*14d0*/  IADD3 R14, P2, RZ, -R16, RZ ;  /* 0x80000010ff0e7210 */ /* 0x000fe40007f5e0ff */
[----:B------:R-:W-:Y:S01]  /*14e0*/  IADD3 R15, R17, R27, RZ ;  /* 0x0000001b110f7210 */ /* 0x000fe20007ffe0ff */
[----:B------:R-:W-:-:S03]  /*14f0*/  IMAD.WIDE.U32 R16, R23, R18, c[0x0][0x168] ;  /* 0x00005a0017107625 */ /* 0x000fc600078e0012 */
[----:B------:R-:W-:Y:S01]  /*1500*/  IADD3.X R15, RZ, ~R15, RZ, P2, !PT ;  /* 0x8000000fff0f7210 */ /* 0x000fe200017fe4ff */
[-C--:B------:R-:W-:Y:S02]  /*1510*/  IMAD R3, R3, R8.reuse, R9 ;  /* 0x0000000803037224 */ /* 0x080fe400078e0209 */
[----:B------:R-:W-:Y:S01]  /*1520*/  IMAD.WIDE.U32 R12, R2, R8, R12 ;  /* 0x00000008020c7225 */ /* 0x000fe200078e000c */
[----:B------:R-:W-:-:S03]  /*1530*/  IADD3 R2, P0, R16, UR8, RZ ;  /* 0x0000000810027c10 */ /* 0x000fc6000ff1e0ff */
[-C--:B------:R-:W-:Y:S01]  /*1540*/  IMAD R5, R5, R6.reuse, RZ ;  /* 0x0000000605057224 */ /* 0x080fe200078e02ff */
[----:B------:R-:W-:Y:S01]  /*1550*/  IADD3 R13, R13, R3, RZ ;  /* 0x000000030d0d7210 */ /* 0x000fe20007ffe0ff */
[----:B------:R-:W-:Y:S01]  /*1560*/  IMAD.WIDE.U32 R14, R4, R6, R14 ;  /* 0x00000006040e7225 */ /* 0x000fe200078e000e */
[----:B------:R-:W-:-:S03]  /*1570*/  IADD3.X R3, R17, UR9, RZ, P0, !PT ;  /* 0x0000000911037c10 */ /* 0x000fc600087fe4ff */
[----:B------:R-:W-:Y:S01]  /*1580*/  IMAD R5, R4, R7, R5 ;  /* 0x0000000704057224 */ /* 0x000fe200078e0205 */
[----:B------:R-:W-:Y:S01]  /*1590*/  IADD3 R4, P0, R2, UR8, RZ ;  /* 0x0000000802047c10 */ /* 0x000fe2000ff1e0ff */
[----:B------:R-:W-:Y:S01]  /*15a0*/  IMAD R7, R20, c[0x0][0xc], RZ ;  /* 0x0000030014077a24 */ /* 0x000fe200078e02ff */
[----:B------:R-:W-:Y:S02]  /*15b0*/  IADD3 R11, R11, R21, RZ ;  /* 0x000000150b0b7210 */ /* 0x000fe40007ffe0ff */
[----:B------:R-:W-:Y:S02]  /*15c0*/  IADD3 R15, R15, R5, RZ ;  /* 0x000000050f0f7210 */ /* 0x000fe40007ffe0ff */
[----:B------:R-:W-:Y:S02]  /*15d0*/  IADD3.X R5, R3, UR9, RZ, P0, !PT ;  /* 0x0000000903057c10 */ /* 0x000fe400087fe4ff */
[----:B------:R-:W-:Y:S01]  /*15e0*/  IADD3 R0, P0, R7, R0, RZ ;  /* 0x0000000007007210 */ /* 0x000fe20007f1e0ff */
[----:B------:R0:W-:Y:S03]  /*15f0*/  STG.E.64 [R16.64], R10 ;  /* 0x0000000a10007986 */ /* 0x0001e6000c101b0e */
[----:B------:R-:W-:Y:S01]  /*1600*/  IADD3.X R19, RZ, R19, RZ, P0, !PT ;  /* 0x00000013ff137210 */ /* 0x000fe200007fe4ff */
[----:B------:R0:W-:Y:S01]  /*1610*/  STG.E.64 [R2.64], R12 ;  /* 0x0000000c02007986 */ /* 0x0001e2000c101b0e */
[----:B------:R-:W-:-:S03]  /*1620*/  ISETP.GE.U32.AND P0, PT, R0, c[0x0][0x160], PT ;  /* 0x0000580000007a0c */ /* 0x000fc60003f06070 */
[----:B------:R0:W-:Y:S01]  /*1630*/  STG.E.64 [R4.64], R14 ;  /* 0x0000000e04007986 */ /* 0x0001e2000c101b0e */
[----:B------:R-:W-:-:S13]  /*1640*/  ISETP.GE.AND.EX P0, PT, R19, UR4, PT, P0 ;  /* 0x0000000413007c0c */ /* 0x000fda000bf06300 */
[----:B0-----:R-:W-:Y:S01]  /*1650*/  @P0 CALL.REL.NOINC `(.L_x_61) ;  /* 0x0000001000000944 */ /* 0x001fe20003c00000 */
[----:B------:R-:W-:Y:S05]  /*1660*/  BRA `(.L_x_62) ;  /* 0xffffeb5000007947 */ /* 0x000fea000383ffff */
.L_x_61:
[----:B------:R-:W-:Y:S05]  /*1670*/  EXIT ;  /* 0x000000000000794d */ /* 0x000fea0003800000 */
.L_x_63:
        /* <DEDUP_REMOVED lines=16> */
.L_x_103:


//--------------------- .text._ZN2at6native12cross_kernelIi16OffsetCalculatorILi3EjLb0EEiEEviPT_PKS4_S7_T0_T1_S9_S9_ --------------------------
	.section	.text._ZN2at6native12cross_kernelIi16OffsetCalculatorILi3EjLb0EEiEEviPT_PKS4_S7_T0_T1_S9_S9_,"ax",@progbits
	.sectioninfo	@"SHI_REGISTERS=32"
	.align	128
        .global         _ZN2at6native12cross_kernelIi16OffsetCalculatorILi3EjLb0EEiEEviPT_PKS4_S7_T0_T1_S9_S9_
        .type           _ZN2at6native12cross_kernelIi16OffsetCalculatorILi3EjLb0EEiEEviPT_PKS4_S7_T0_T1_S9_S9_,@function
        .size           _ZN2at6native12cross_kernelIi16OffsetCalculatorILi3EjLb0EEiEEviPT_PKS4_S7_T0_T1_S9_S9_,(.L_x_104 - _ZN2at6native12cross_kernelIi16OffsetCalculatorILi3EjLb0EEiEEviPT_PKS4_S7_T0_T1_S9_S9_)
        .other          _ZN2at6native12cross_kernelIi16OffsetCalculatorILi3EjLb0EEiEEviPT_PKS4_S7_T0_T1_S9_S9_,@"STO_CUDA_ENTRY STV_DEFAULT"
_ZN2at6native12cross_kernelIi16OffsetCalculatorILi3EjLb0EEiEEviPT_PKS4_S7_T0_T1_S9_S9_:
.text._ZN2at6native12cross_kernelIi16OffsetCalculatorILi3EjLb0EEiEEviPT_PKS4_S7_T0_T1_S9_S9_:
        /* <DEDUP_REMOVED lines=24> */
.L_x_66:
        /* <DEDUP_REMOVED lines=266> */
.L_x_64:
        /* <DEDUP_REMOVED lines=18> */
[----:B----4-:R-:W-:Y:S02]  /*1340*/  IMAD R14, R13, R8, RZ ;  /* 0x000000080d0e7224 */ /* 0x010fe400078e02ff */
[C---:B--2---:R-:W-:Y:S02]  /*1350*/  IMAD R22, R11.reuse, R20, RZ ;  /* 0x000000140b167224 */ /* 0x044fe400078e02ff */
[----:B-----5:R-:W-:Y:S02]  /*1360*/  IMAD R14, R11, R6, -R14 ;  /* 0x000000060b0e7224 */ /* 0x020fe400078e0a0e */
[-C--:B---3--:R-:W-:Y:S02]  /*1370*/  IMAD R24, R6, R16.reuse, RZ ;  /* 0x0000001006187224 */ /* 0x088fe400078e02ff */
[----:B------:R-:W-:Y:S02]  /*1380*/  IMAD R11, R18, c[0x0][0xc], RZ ;  /* 0x00000300120b7a24 */ /* 0x000fe400078e02ff */
[----:B------:R-:W-:-:S02]  /*1390*/  IMAD R22, R8, R16, -R22 ;  /* 0x0000001008167224 */ /* 0x000fc400078e0a16 */
[----:B------:R-:W-:Y:S01]  /*13a0*/  IMAD R13, R13, R20, -R24 ;  /* 0x000000140d0d7224 */ /* 0x000fe200078e0a18 */
        /* <DEDUP_REMOVED lines=10> */
.L_x_65:
[----:B------:R-:W-:Y:S05]  /*1450*/  EXIT ;  /* 0x000000000000794d */ /* 0x000fea0003800000 */
.L_x_67:
        /* <DEDUP_REMOVED lines=10> */
.L_x_104:


//--------------------- .text._ZN2at6native12cross_kernelIi16OffsetCalculatorILi3EjLb0EElEEviPT_PKS4_S7_T0_T1_S9_S9_ --------------------------
	.section	.text._ZN2at6native12cross_kernelIi16OffsetCalculatorILi3EjLb0EElEEviPT_PKS4_S7_T0_T1_S9_S9_,"ax",@progbits
	.sectioninfo	@"SHI_REGISTERS=32"
	.align	128
        .global         _ZN2at6native12cross_kernelIi16OffsetCalculatorILi3EjLb0EElEEviPT_PKS4_S7_T0_T1_S9_S9_
        .type           _ZN2at6native12cross_kernelIi16OffsetCalculatorILi3EjLb0EElEEviPT_PKS4_S7_T0_T1_S9_S9_,@function
        .size           _ZN2at6native12cross_kernelIi16OffsetCalculatorILi3EjLb0EElEEviPT_PKS4_S7_T0_T1_S9_S9_,(.L_x_105 - _ZN2at6native12cross_kernelIi16OffsetCalculatorILi3EjLb0EElEEviPT_PKS4_S7_T0_T1_S9_S9_)
        .other          _ZN2at6native12cross_kernelIi16OffsetCalculatorILi3EjLb0EElEEviPT_PKS4_S7_T0_T1_S9_S9_,@"STO_CUDA_ENTRY STV_DEFAULT"
_ZN2at6native12cross_kernelIi16OffsetCalculatorILi3EjLb0EElEEviPT_PKS4_S7_T0_T1_S9_S9_:
.text._ZN2at6native12cross_kernelIi16OffsetCalculatorILi3EjLb0EElEEviPT_PKS4_S7_T0_T1_S9_S9_:
        /* <DEDUP_REMOVED lines=28> */
.L_x_70:
        /* <DEDUP_REMOVED lines=277> */
.L_x_68:
        /* <DEDUP_REMOVED lines=22> */
[----:B----4-:R-:W-:-:S04]  /*1470*/  IMAD R27, R29, R16, RZ ;  /* 0x000000101d1b7224 */ /* 0x010fc800078e02ff */
[C---:B---3--:R-:W-:Y:S01]  /*1480*/  IMAD R28, R14.reuse, R13, -R27 ;  /* 0x0000000d0e1c7224 */ /* 0x048fe200078e0a1b */
[-C--:B------:R-:W-:Y:S01]  /*1490*/  IADD3.X R27, R25, R7.reuse, RZ, P0, !PT ;  /* 0x00000007191b7210 */ /* 0x080fe200007fe4ff */
[----:B--2---:R-:W-:Y:S01]  /*14a0*/  IMAD R17, R14, R10, RZ ;  /* 0x0000000a0e117224 */ /* 0x004fe200078e02ff */
[----:B------:R-:W-:Y:S01]  /*14b0*/  IADD3 R12, P0, R26, R8, RZ ;  /* 0x000000081a0c7210 */ /* 0x000fe20007f1e0ff */
[-C--:B-----5:R-:W-:Y:S02]  /*14c0*/  IMAD R18, R13, R20.reuse, RZ ;  /* 0x000000140d127224 */ /* 0x0a0fe400078e02ff */
[----:B------:R-:W-:Y:S01]  /*14d0*/  IMAD R17, R16, R20, -R17 ;  /* 0x0000001410117224 */ /* 0x000fe200078e0a11 */
[----:B------:R-:W-:Y:S01]  /*14e0*/  IADD3.X R13, R27, R7, RZ, P0, !PT ;  /* 0x000000071b0d7210 */ /* 0x000fe200007fe4ff */
[----:B------:R-:W-:Y:S01]  /*14f0*/  IMAD R29, R29, R10, -R18 ;  /* 0x0000000a1d1d7224 */ /* 0x000fe200078e0a12 */
        /* <DEDUP_REMOVED lines=9> */
.L_x_69:
[----:B------:R-:W-:Y:S05]  /*1590*/  EXIT ;  /* 0x000000000000794d */ /* 0x000fea0003800000 */
.L_x_71:
        /* <DEDUP_REMOVED lines=14> */
.L_x_105:


//--------------------- .text._ZN2at6native12cross_kernelIa16OffsetCalculatorILi3EjLb0EEiEEviPT_PKS4_S7_T0_T1_S9_S9_ --------------------------
	.section	.text._ZN2at6native12cross_kernelIa16OffsetCalculatorILi3EjLb0EEiEEviPT_PKS4_S7_T0_T1_S9_S9_,"ax",@progbits
	.sectioninfo	@"SHI_REGISTERS=30"
	.align	128
        .global         _ZN2at6native12cross_kernelIa16OffsetCalculatorILi3EjLb0EEiEEviPT_PKS4_S7_T0_T1_S9_S9_
        .type           _ZN2at6native12cross_kernelIa16OffsetCalculatorILi3EjLb0EEiEEviPT_PKS4_S7_T0_T1_S9_S9_,@function
        .size           _ZN2at6native12cross_kernelIa16OffsetCalculatorILi3EjLb0EEiEEviPT_PKS4_S7_T0_T1_S9_S9_,(.L_x_106 - _ZN2at6native12cross_kernelIa16OffsetCalculatorILi3EjLb0EEiEEviPT_PKS4_S7_T0_T1_S9_S9_)
        .other          _ZN2at6native12cross_kernelIa16OffsetCalculatorILi3EjLb0EEiEEviPT_PKS4_S7_T0_T1_S9_S9_,@"STO_CUDA_ENTRY STV_DEFAULT"
_ZN2at6native12cross_kernelIa16OffsetCalculatorILi3EjLb0EEiEEviPT_PKS4_S7_T0_T1_S9_S9_:
.text._ZN2at6native12cross_kernelIa16OffsetCalculatorILi3EjLb0EEiEEviPT_PKS4_S7_T0_T1_S9_S9_:
        /* <DEDUP_REMOVED lines=14> */
[----:B------:R-:W-:Y:S01]  /*00e0*/  MOV R19, c[0x0][0x3e0] ;  /* 0x0000f80000137a02 */ /* 0x000fe20000000f00 */
[----:B------:R-:W-:Y:S01]  /*00f0*/  IMAD.SHL.U32 R0, R14, 0x2, RZ ;  /* 0x000000020e007824 */ /* 0x000fe200078e00ff */
[----:B------:R-:W-:Y:S02]  /*0100*/  ISETP.NE.AND P1, PT, RZ, c[0x0][0x180], PT ;  /* 0x00006000ff007a0c */ /* 0x000fe40003f25270 */
[----:B------:R-:W-:-:S02]  /*0110*/  MOV R20, c[0x0][0x0] ;  /* 0x0000000000147a02 */ /* 0x000fc40000000f00 */
[----:B------:R-:W-:Y:S02]  /*0120*/  SHF.L.U32 R21, R17, 0x1, RZ ;  /* 0x0000000111157819 */ /* 0x000fe400000006ff */
[----:B------:R-:W-:-:S04]  /*0130*/  SHF.L.U32 R23, R19, 0x1, RZ ;  /* 0x0000000113177819 */ /* 0x000fc800000006ff */
.L_x_74:
        /* <DEDUP_REMOVED lines=266> */
.L_x_72:
[----:B------:R-:W-:Y:S02]  /*11e0*/  IADD3 R2, P0, R2, c[0x0][0x170], RZ ;  /* 0x00005c0002027a10 */ /* 0x000fe40007f1e0ff */
[----:B------:R-:W-:Y:S02]  /*11f0*/  IADD3 R4, P3, R4, c[0x0][0x178], RZ ;  /* 0x00005e0004047a10 */ /* 0x000fe40007f7e0ff */
[----:B------:R-:W-:Y:S02]  /*1200*/  IADD3.X R3, RZ, c[0x0][0x174], RZ, P0, !PT ;  /* 0x00005d00ff037a10 */ /* 0x000fe400007fe4ff */
[----:B------:R-:W-:Y:S02]  /*1210*/  IADD3 R6, P2, R23, R2, RZ ;  /* 0x0000000217067210 */ /* 0x000fe40007f5e0ff */
[----:B------:R-:W-:Y:S02]  /*1220*/  IADD3.X R5, RZ, c[0x0][0x17c], RZ, P3, !PT ;  /* 0x00005f00ff057a10 */ /* 0x000fe40001ffe4ff */
[----:B------:R-:W-:-:S02]  /*1230*/  IADD3 R10, P3, R4, c[0x0][0x3e4], RZ ;  /* 0x0000f900040a7a10 */ /* 0x000fc40007f7e0ff */
[----:B------:R-:W-:Y:S02]  /*1240*/  LEA.HI.X.SX32 R7, R23, R3, 0x1, P2 ;  /* 0x0000000317077211 */ /* 0x000fe400010f0eff */
[----:B------:R-:W-:Y:S02]  /*1250*/  IADD3 R8, P0, R2, c[0x0][0x3e0], RZ ;  /* 0x0000f80002087a10 */ /* 0x000fe40007f1e0ff */
[----:B------:R-:W-:Y:S02]  /*1260*/  IADD3 R12, P2, R21, R4, RZ ;  /* 0x00000004150c7210 */ /* 0x000fe40007f5e0ff */
[----:B------:R-:W-:Y:S01]  /*1270*/  LEA.HI.X.SX32 R11, R17, R5, 0x1, P3 ;  /* 0x00000005110b7211 */ /* 0x000fe200018f0eff */
[----:B------:R0:W2:Y:S01]  /*1280*/  LDG.E.S8 R7, [R6.64] ;  /* 0x0000000606077981 */ /* 0x0000a2000c1e1300 */
[----:B------:R-:W-:Y:S02]  /*1290*/  LEA.HI.X.SX32 R9, R19, R3, 0x1, P0 ;  /* 0x0000000313097211 */ /* 0x000fe400000f0eff */
[----:B------:R-:W-:Y:S01]  /*12a0*/  LEA.HI.X.SX32 R13, R21, R5, 0x1, P2 ;  /* 0x00000005150d7211 */ /* 0x000fe200010f0eff */
[----:B------:R-:W2:Y:S04]  /*12b0*/  LDG.E.S8 R10, [R10.64] ;  /* 0x000000060a0a7981 */ /* 0x000ea8000c1e1300 */
[----:B------:R-:W3:Y:S04]  /*12c0*/  LDG.E.S8 R12, [R12.64] ;  /* 0x000000060c0c7981 */ /* 0x000ee8000c1e1300 */
[----:B------:R-:W3:Y:S04]  /*12d0*/  LDG.E.S8 R3, [R2.64] ;  /* 0x0000000602037981 */ /* 0x000ee8000c1e1300 */
[----:B------:R1:W4:Y:S04]  /*12e0*/  LDG.E.S8 R9, [R8.64] ;  /* 0x0000000608097981 */ /* 0x000328000c1e1300 */
[----:B------:R5:W4:Y:S01]  /*12f0*/  LDG.E.S8 R4, [R4.64] ;  /* 0x0000000604047981 */ /* 0x000b22000c1e1300 */
[----:B------:R-:W-:-:S04]  /*1300*/  IADD3 R24, P0, R18, c[0x0][0x168], RZ ;  /* 0x00005a0012187a10 */ /* 0x000fc80007f1e0ff */
[----:B------:R-:W-:Y:S02]  /*1310*/  IADD3.X R25, RZ, c[0x0][0x16c], RZ, P0, !PT ;  /* 0x00005b00ff197a10 */ /* 0x000fe400007fe4ff */
[----:B0-----:R-:W-:Y:S02]  /*1320*/  IADD3 R6, P0, R24, c[0x0][0x3dc], RZ ;  /* 0x0000f70018067a10 */ /* 0x001fe40007f1e0ff */
[----:B-1----:R-:W-:Y:S01]  /*1330*/  IADD3 R8, P2, R0, R24, RZ ;  /* 0x0000001800087210 */ /* 0x002fe20007f5e0ff */
[----:B-----5:R-:W-:Y:S02]  /*1340*/  IMAD R5, R20, c[0x0][0xc], RZ ;  /* 0x0000030014057a24 */ /* 0x020fe400078e02ff */
[----:B--2---:R-:W-:Y:S02]  /*1350*/  IMAD R22, R7, R10, RZ ;  /* 0x0000000a07167224 */ /* 0x004fe400078e02ff */
[C---:B---3--:R-:W-:Y:S02]  /*1360*/  IMAD R18, R12.reuse, R3, RZ ;  /* 0x000000030c127224 */ /* 0x048fe400078e02ff */
[----:B----4-:R-:W-:-:S02]  /*1370*/  IMAD R27, R12, R9, -R22 ;  /* 0x000000090c1b7224 */ /* 0x010fc400078e0a16 */
[-C--:B------:R-:W-:Y:S02]  /*1380*/  IMAD R22, R9, R4.reuse, RZ ;  /* 0x0000000409167224 */ /* 0x080fe400078e02ff */
[----:B------:R-:W-:Y:S01]  /*1390*/  IMAD R11, R7, R4, -R18 ;  /* 0x00000004070b7224 */ /* 0x000fe200078e0a12 */
[----:B------:R-:W-:Y:S01]  /*13a0*/  LEA.HI.X.SX32 R7, R14, R25, 0x1, P0 ;  /* 0x000000190e077211 */ /* 0x000fe200000f0eff */
[----:B------:R-:W-:Y:S01]  /*13b0*/  IMAD R3, R10, R3, -R22 ;  /* 0x000000030a037224 */ /* 0x000fe200078e0a16 */
[----:B------:R-:W-:Y:S02]  /*13c0*/  LEA.HI.X.SX32 R9, R0, R25, 0x1, P2 ;  /* 0x0000001900097211 */ /* 0x000fe400010f0eff */
[----:B------:R-:W-:Y:S01]  /*13d0*/  IADD3 R16, P0, R5, R16, RZ ;  /* 0x0000001005107210 */ /* 0x000fe20007f1e0ff */
[----:B------:R0:W-:Y:S03]  /*13e0*/  STG.E.U8 [R24.64], R27 ;  /* 0x0000001b18007986 */ /* 0x0001e6000c101106 */
[----:B------:R-:W-:Y:S01]  /*13f0*/  IADD3.X R15, RZ, R15, RZ, P0, !PT ;  /* 0x0000000fff0f7210 */ /* 0x000fe200007fe4ff */
[----:B------:R0:W-:Y:S01]  /*1400*/  STG.E.U8 [R6.64], R11 ;  /* 0x0000000b06007986 */ /* 0x0001e2000c101106 */
[----:B------:R-:W-:-:S03]  /*1410*/  ISETP.GE.U32.AND P0, PT, R16, c[0x0][0x160], PT ;  /* 0x0000580010007a0c */ /* 0x000fc60003f06070 */
[----:B------:R0:W-:Y:S01]  /*1420*/  STG.E.U8 [R8.64], R3 ;  /* 0x0000000308007986 */ /* 0x0001e2000c101106 */
[----:B------:R-:W-:-:S13]  /*1430*/  ISETP.GE.AND.EX P0, PT, R15, UR4, PT, P0 ;  /* 0x000000040f007c0c */ /* 0x000fda000bf06300 */
[----:B0-----:R-:W-:Y:S01]  /*1440*/  @P0 CALL.REL.NOINC `(.L_x_73) ;  /* 0x0000001000000944 */ /* 0x001fe20003c00000 */
[----:B------:R-:W-:Y:S05]  /*1450*/  BRA `(.L_x_74) ;  /* 0xffffece000007947 */ /* 0x000fea000383ffff */
.L_x_73:
[----:B------:R-:W-:Y:S05]  /*1460*/  EXIT ;  /* 0x000000000000794d */ /* 0x000fea0003800000 */
.L_x_75:
        /* <DEDUP_REMOVED lines=9> */
.L_x_106:


//--------------------- .text._ZN2at6native12cross_kernelIa16OffsetCalculatorILi3EjLb0EElEEviPT_PKS4_S7_T0_T1_S9_S9_ --------------------------
	.section	.text._ZN2at6native12cross_kernelIa16OffsetCalculatorILi3EjLb0EElEEviPT_PKS4_S7_T0_T1_S9_S9_,"ax",@progbits
	.sectioninfo	@"SHI_REGISTERS=25"
	.align	128
        .global         _ZN2at6native12cross_kernelIa16OffsetCalculatorILi3EjLb0EElEEviPT_PKS4_S7_T0_T1_S9_S9_
        .type           _ZN2at6native12cross_kernelIa16OffsetCalculatorILi3EjLb0EElEEviPT_PKS4_S7_T0_T1_S9_S9_,@function
        .size           _ZN2at6native12cross_kernelIa16OffsetCalculatorILi3EjLb0EElEEviPT_PKS4_S7_T0_T1_S9_S9_,(.L_x_107 - _ZN2at6native12cross_kernelIa16OffsetCalculatorILi3EjLb0EElEEviPT_PKS4_S7_T0_T1_S9_S9_)
        .other          _ZN2at6native12cross_kernelIa16OffsetCalculatorILi3EjLb0EElEEviPT_PKS4_S7_T0_T1_S9_S9_,@"STO_CUDA_ENTRY STV_DEFAULT"
_ZN2at6native12cross_kernelIa16OffsetCalculatorILi3EjLb0EElEEviPT_PKS4_S7_T0_T1_S9_S9_:
.text._ZN2at6native12cross_kernelIa16OffsetCalculatorILi3EjLb0EElEEviPT_PKS4_S7_T0_T1_S9_S9_:
        /* <DEDUP_REMOVED lines=12> */
[----:B------:R-:W-:Y:S02]  /*00c0*/  MOV R4, 0x1 ;  /* 0x0000000100047802 */ /* 0x000fe40000000f00 */
[----:B------:R-:W-:Y:S02]  /*00d0*/  MOV R0, R2 ;  /* 0x0000000200007202 */ /* 0x000fe40000000f00 */
[----:B------:R-:W-:Y:S02]  /*00e0*/  ISETP.NE.AND P1, PT, RZ, c[0x0][0x180], PT ;  /* 0x00006000ff007a0c */ /* 0x000fe40003f25270 */
[----:B------:R-:W-:Y:S02]  /*00f0*/  MOV R22, c[0x0][0x0] ;  /* 0x0000000000167a02 */ /* 0x000fe40000000f00 */
[----:B------:R-:W-:-:S02]  /*0100*/  SHF.L.U64.HI R4, R5, R4, c[0x0][0x3f4] ;  /* 0x0000fd0005047619 */ /* 0x000fc40000010204 */
[----:B------:R-:W-:-:S05]  /*0110*/  SHF.L.U32 R2, R5, 0x1, RZ ;  /* 0x0000000105027819 */ /* 0x000fca00000006ff */
.L_x_78:
[----:B------:R-:W-:Y:S01]  /*0120*/  HFMA2.MMA R5, -RZ, RZ, 0, 0 ;  /* 0x00000000ff057435 */ /* 0x000fe200000001ff */
[----:B------:R-:W-:Y:S01]  /*0130*/  CS2R R6, SRZ ;  /* 0x0000000000067805 */ /* 0x000fe2000001ff00 */
[----:B------:R-:W-:Y:S05]  /*0140*/  @!P1 BRA `(.L_x_76) ;  /* 0x0000107000009947 */ /* 0x000fea0003800000 */
[----:B------:R-:W-:Y:S01]  /*0150*/  MOV R6, RZ ;  /* 0x000000ff00067202 */ /* 0x000fe20000000f00 */
[----:B------:R-:W-:Y:S01]  /*0160*/  IMAD.MOV.U32 R7, RZ, RZ, R0 ;  /* 0x000000ffff077224 */ /* 0x000fe200078e0000 */
[----:B------:R-:W-:Y:S02]  /*0170*/  ULDC UR5, c[0x0][0x184] ;  /* 0x0000610000057ab9 */ /* 0x000fe40000000800 */
[----:B------:R-:W-:Y:S01]  /*0180*/  UIADD3 UR5, -UR5, URZ, URZ ;  /* 0x0000003f05057290 */ /* 0x000fe2000fffe13f */
        /* <DEDUP_REMOVED lines=9> */
[----:B------:R-:W-:Y:S02]  /*0220*/  MOV R8, RZ ;  /* 0x000000ff00087202 */ /* 0x000fe40000000f00 */
[----:B------:R-:W-:-:S03]  /*0230*/  MOV R10, c[0x0][0x180] ;  /* 0x00006000000a7a02 */ /* 0x000fc60000000f00 */
[----:B------:R-:W-:Y:S01]  /*0240*/  IMAD.HI.U32 R8, R9, c[0x0][0x194], R8 ;  /* 0x0000650009087a27 */ /* 0x000fe200078e0008 */
[----:B------:R-:W-:-:S04]  /*0250*/  ISETP.NE.AND P0, PT, R10, 0x2, PT ;  /* 0x000000020a00780c */ /* 0x000fc80003f05270 */
        /* <DEDUP_REMOVED lines=245> */
[----:B------:R-:W-:-:S03]  /*11b0*/  @P0 IMAD R7, R10, c[0x0][0x3d8], R7 ;  /* 0x0000f6000a070a24 */ /* 0x000fc600078e0207 */
.L_x_76:
[----:B------:R-:W-:Y:S02]  /*11c0*/  IADD3 R14, P3, R6, c[0x0][0x170], RZ ;  /* 0x00005c00060e7a10 */ /* 0x000fe40007f7e0ff */
[----:B------:R-:W-:Y:S02]  /*11d0*/  IADD3 R6, P0, P2, R2, c[0x0][0x178], R7 ;  /* 0x00005e0002067a10 */ /* 0x000fe40007a1e007 */
[----:B------:R-:W-:Y:S02]  /*11e0*/  IADD3.X R15, RZ, c[0x0][0x174], RZ, P3, !PT ;  /* 0x00005d00ff0f7a10 */ /* 0x000fe40001ffe4ff */
[----:B------:R-:W-:Y:S02]  /*11f0*/  IADD3 R8, P3, R14, c[0x0][0x3e8], RZ ;  /* 0x0000fa000e087a10 */ /* 0x000fe40007f7e0ff */
[----:B------:R-:W-:Y:S01]  /*1200*/  IADD3.X R7, R4, c[0x0][0x17c], RZ, P0, P2 ;  /* 0x00005f0004077a10 */ /* 0x000fe200007e44ff */
[----:B------:R0:W2:Y:S01]  /*1210*/  LDG.E.S8 R18, [R14.64] ;  /* 0x000000060e127981 */ /* 0x0000a2000c1e1300 */
[----:B------:R-:W-:-:S02]  /*1220*/  IADD3.X R9, R15, c[0x0][0x3ec], RZ, P3, !PT ;  /* 0x0000fb000f097a10 */ /* 0x000fc40001ffe4ff */
[----:B------:R-:W-:Y:S02]  /*1230*/  IADD3 R20, P0, R8, c[0x0][0x3e8], RZ ;  /* 0x0000fa0008147a10 */ /* 0x000fe40007f1e0ff */
[----:B------:R-:W-:Y:S01]  /*1240*/  IADD3 R10, P2, R6, -c[0x0][0x3f0], RZ ;  /* 0x8000fc00060a7a10 */ /* 0x000fe20007f5e0ff */
[----:B------:R-:W3:Y:S01]  /*1250*/  LDG.E.S8 R8, [R8.64] ;  /* 0x0000000608087981 */ /* 0x000ee2000c1e1300 */
[----:B------:R-:W-:Y:S02]  /*1260*/  IADD3.X R21, R9, c[0x0][0x3ec], RZ, P0, !PT ;  /* 0x0000fb0009157a10 */ /* 0x000fe400007fe4ff */
[----:B------:R-:W-:Y:S02]  /*1270*/  IADD3.X R11, R7, ~c[0x0][0x3f4], RZ, P2, !PT ;  /* 0x8000fd00070b7a10 */ /* 0x000fe400017fe4ff */
[----:B------:R-:W-:Y:S01]  /*1280*/  IADD3 R12, P0, R10, -c[0x0][0x3f0], RZ ;  /* 0x8000fc000a0c7a10 */ /* 0x000fe20007f1e0ff */
[----:B------:R1:W2:Y:S03]  /*1290*/  LDG.E.S8 R7, [R6.64] ;  /* 0x0000000606077981 */ /* 0x0002a6000c1e1300 */
[----:B------:R-:W-:Y:S01]  /*12a0*/  IADD3.X R13, R11, ~c[0x0][0x3f4], RZ, P0, !PT ;  /* 0x8000fd000b0d7a10 */ /* 0x000fe200007fe4ff */
[----:B------:R2:W4:Y:S04]  /*12b0*/  LDG.E.S8 R19, [R10.64] ;  /* 0x000000060a137981 */ /* 0x000528000c1e1300 */
[----:B------:R-:W4:Y:S04]  /*12c0*/  LDG.E.S8 R20, [R20.64] ;  /* 0x0000000614147981 */ /* 0x000f28000c1e1300 */
[----:B------:R-:W3:Y:S01]  /*12d0*/  LDG.E.S8 R13, [R12.64] ;  /* 0x000000060c0d7981 */ /* 0x000ee2000c1e1300 */
[----:B------:R-:W-:-:S04]  /*12e0*/  IADD3 R16, P0, R5, c[0x0][0x168], RZ ;  /* 0x00005a0005107a10 */ /* 0x000fc80007f1e0ff */
[----:B------:R-:W-:Y:S02]  /*12f0*/  IADD3.X R17, RZ, c[0x0][0x16c], RZ, P0, !PT ;  /* 0x00005b00ff117a10 */ /* 0x000fe400007fe4ff */
[----:B0-----:R-:W-:-:S04]  /*1300*/  IADD3 R14, P0, R16, c[0x0][0x3e0], RZ ;  /* 0x0000f800100e7a10 */ /* 0x001fc80007f1e0ff */
[----:B------:R-:W-:Y:S02]  /*1310*/  IADD3.X R15, R17, c[0x0][0x3e4], RZ, P0, !PT ;  /* 0x0000f900110f7a10 */ /* 0x000fe400007fe4ff */
[----:B-1----:R-:W-:Y:S01]  /*1320*/  IADD3 R6, P0, R14, c[0x0][0x3e0], RZ ;  /* 0x0000f8000e067a10 */ /* 0x002fe20007f1e0ff */
[----:B--2---:R-:W-:Y:S02]  /*1330*/  IMAD R10, R7, R18, RZ ;  /* 0x00000012070a7224 */ /* 0x004fe400078e02ff */
[----:B----4-:R-:W-:Y:S02]  /*1340*/  IMAD R5, R20, R19, RZ ;  /* 0x0000001314057224 */ /* 0x010fe400078e02ff */
[-C--:B---3--:R-:W-:Y:S02]  /*1350*/  IMAD R11, R8, R13.reuse, RZ ;  /* 0x0000000d080b7224 */ /* 0x088fe400078e02ff */
[----:B------:R-:W-:Y:S02]  /*1360*/  IMAD R9, R20, R13, -R10 ;  /* 0x0000000d14097224 */ /* 0x000fe400078e0a0a */
[----:B------:R-:W-:-:S02]  /*1370*/  IMAD R13, R22, c[0x0][0xc], RZ ;  /* 0x00000300160d7a24 */ /* 0x000fc400078e02ff */
[----:B------:R-:W-:Y:S01]  /*1380*/  IMAD R5, R7, R8, -R5 ;  /* 0x0000000807057224 */ /* 0x000fe200078e0a05 */
[----:B------:R-:W-:Y:S01]  /*1390*/  IADD3.X R7, R15, c[0x0][0x3e4], RZ, P0, !PT ;  /* 0x0000f9000f077a10 */ /* 0x000fe200007fe4ff */
[----:B------:R-:W-:Y:S01]  /*13a0*/  IMAD R11, R19, R18, -R11 ;  /* 0x00000012130b7224 */ /* 0x000fe200078e0a0b */
[----:B------:R-:W-:Y:S02]  /*13b0*/  IADD3 R0, P0, R13, R0, RZ ;  /* 0x000000000d007210 */ /* 0x000fe40007f1e0ff */
[----:B------:R0:W-:Y:S02]  /*13c0*/  STG.E.U8 [R16.64], R5 ;  /* 0x0000000510007986 */ /* 0x0001e4000c101106 */
[----:B------:R-:W-:Y:S02]  /*13d0*/  IADD3.X R3, RZ, R3, RZ, P0, !PT ;  /* 0x00000003ff037210 */ /* 0x000fe400007fe4ff */
[----:B------:R0:W-:Y:S01]  /*13e0*/  STG.E.U8 [R14.64], R9 ;  /* 0x000000090e007986 */ /* 0x0001e2000c101106 */
[----:B------:R-:W-:-:S03]  /*13f0*/  ISETP.GE.U32.AND P0, PT, R0, c[0x0][0x160], PT ;  /* 0x0000580000007a0c */ /* 0x000fc60003f06070 */
[----:B------:R0:W-:Y:S01]  /*1400*/  STG.E.U8 [R6.64], R11 ;  /* 0x0000000b06007986 */ /* 0x0001e2000c101106 */
[----:B------:R-:W-:-:S13]  /*1410*/  ISETP.GE.AND.EX P0, PT, R3, UR4, PT, P0 ;  /* 0x0000000403007c0c */ /* 0x000fda000bf06300 */
[----:B0-----:R-:W-:Y:S01]  /*1420*/  @P0 CALL.REL.NOINC `(.L_x_77) ;  /* 0x0000001000000944 */ /* 0x001fe20003c00000 */
[----:B------:R-:W-:Y:S05]  /*1430*/  BRA `(.L_x_78) ;  /* 0xffffece000007947 */ /* 0x000fea000383ffff */
.L_x_77:
[----:B------:R-:W-:Y:S05]  /*1440*/  EXIT ;  /* 0x000000000000794d */ /* 0x000fea0003800000 */
.L_x_79:
        /* <DEDUP_REMOVED lines=11> */
.L_x_107:


//--------------------- .text._ZN2at6native12cross_kernelIh16OffsetCalculatorILi3EjLb0EEiEEviPT_PKS4_S7_T0_T1_S9_S9_ --------------------------
	.section	.text._ZN2at6native12cross_kernelIh16OffsetCalculatorILi3EjLb0EEiEEviPT_PKS4_S7_T0_T1_S9_S9_,"ax",@progbits
	.sectioninfo	@"SHI_REGISTERS=30"
	.align	128
        .global         _ZN2at6native12cross_kernelIh16OffsetCalculatorILi3EjLb0EEiEEviPT_PKS4_S7_T0_T1_S9_S9_
        .type           _ZN2at6native12cross_kernelIh16OffsetCalculatorILi3EjLb0EEiEEviPT_PKS4_S7_T0_T1_S9_S9_,@function
        .size           _ZN2at6native12cross_kernelIh16OffsetCalculatorILi3EjLb0EEiEEviPT_PKS4_S7_T0_T1_S9_S9_,(.L_x_108 - _ZN2at6native12cross_kernelIh16OffsetCalculatorILi3EjLb0EEiEEviPT_PKS4_S7_T0_T1_S9_S9_)
        .other          _ZN2at6native12cross_kernelIh16OffsetCalculatorILi3EjLb0EEiEEviPT_PKS4_S7_T0_T1_S9_S9_,@"STO_CUDA_ENTRY STV_DEFAULT"
_ZN2at6native12cross_kernelIh16OffsetCalculatorILi3EjLb0EEiEEviPT_PKS4_S7_T0_T1_S9_S9_:
.text._ZN2at6native12cross_kernelIh16OffsetCalculatorILi3EjLb0EEiEEviPT_PKS4_S7_T0_T1_S9_S9_:
        /* <DEDUP_REMOVED lines=20> */
.L_x_82:
        /* <DEDUP_REMOVED lines=266> */
.L_x_80:
        /* <DEDUP_REMOVED lines=10> */
[----:B------:R0:W2:Y:S01]  /*1280*/  LDG.E.U8 R7, [R6.64] ;  /* 0x0000000606077981 */ /* 0x0000a2000c1e1100 */
[----:B------:R-:W-:Y:S02]  /*1290*/  LEA.HI.X.SX32 R9, R19, R3, 0x1, P0 ;  /* 0x0000000313097211 */ /* 0x000fe400000f0eff */
[----:B------:R-:W-:Y:S01]  /*12a0*/  LEA.HI.X.SX32 R13, R21, R5, 0x1, P2 ;  /* 0x00000005150d7211 */ /* 0x000fe200010f0eff */
[----:B------:R-:W2:Y:S04]  /*12b0*/  LDG.E.U8 R10, [R10.64] ;  /* 0x000000060a0a7981 */ /* 0x000ea8000c1e1100 */
[----:B------:R-:W3:Y:S04]  /*12c0*/  LDG.E.U8 R12, [R12.64] ;  /* 0x000000060c0c7981 */ /* 0x000ee8000c1e1100 */
[----:B------:R-:W3:Y:S04]  /*12d0*/  LDG.E.U8 R3, [R2.64] ;  /* 0x0000000602037981 */ /* 0x000ee8000c1e1100 */
[----:B------:R1:W4:Y:S04]  /*12e0*/  LDG.E.U8 R9, [R8.64] ;  /* 0x0000000608097981 */ /* 0x000328000c1e1100 */
[----:B------:R5:W4:Y:S01]  /*12f0*/  LDG.E.U8 R4, [R4.64] ;  /* 0x0000000604047981 */ /* 0x000b22000c1e1100 */
        /* <DEDUP_REMOVED lines=22> */
.L_x_81:
[----:B------:R-:W-:Y:S05]  /*1460*/  EXIT ;  /* 0x000000000000794d */ /* 0x000fea0003800000 */
.L_x_83:
        /* <DEDUP_REMOVED lines=9> */
.L_x_108:


//--------------------- .text._ZN2at6native12cross_kernelIh16OffsetCalculatorILi3EjLb0EElEEviPT_PKS4_S7_T0_T1_S9_S9_ --------------------------
	.section	.text._ZN2at6native12cross_kernelIh16OffsetCalculatorILi3EjLb0EElEEviPT_PKS4_S7_T0_T1_S9_S9_,"ax",@progbits
	.sectioninfo	@"SHI_REGISTERS=25"
	.align	128
        .global         _ZN2at6native12cross_kernelIh16OffsetCalculatorILi3EjLb0EElEEviPT_PKS4_S7_T0_T1_S9_S9_
        .type           _ZN2at6native12cross_kernelIh16OffsetCalculatorILi3EjLb0EElEEviPT_PKS4_S7_T0_T1_S9_S9_,@function
        .size           _ZN2at6native12cross_kernelIh16OffsetCalculatorILi3EjLb0EElEEviPT_PKS4_S7_T0_T1_S9_S9_,(.L_x_109 - _ZN2at6native12cross_kernelIh16OffsetCalculatorILi3EjLb0EElEEviPT_PKS4_S7_T0_T1_S9_S9_)
        .other          _ZN2at6native12cross_kernelIh16OffsetCalculatorILi3EjLb0EElEEviPT_PKS4_S7_T0_T1_S9_S9_,@"STO_CUDA_ENTRY STV_DEFAULT"
_ZN2at6native12cross_kernelIh16OffsetCalculatorILi3EjLb0EElEEviPT_PKS4_S7_T0_T1_S9_S9_:
.text._ZN2at6native12cross_kernelIh16OffsetCalculatorILi3EjLb0EElEEviPT_PKS4_S7_T0_T1_S9_S9_:
        /* <DEDUP_REMOVED lines=18> */
.L_x_86:
        /* <DEDUP_REMOVED lines=266> */
.L_x_84:
[----:B------:R-:W-:Y:S02]  /*11c0*/  IADD3 R14, P3, R6, c[0x0][0x170], RZ ;  /* 0x00005c00060e7a10 */ /* 0x000fe40007f7e0ff */
[----:B------:R-:W-:Y:S02]  /*11d0*/  IADD3 R6, P0, P2, R2, c[0x0][0x178], R7 ;  /* 0x00005e0002067a10 */ /* 0x000fe40007a1e007 */
[----:B------:R-:W-:Y:S02]  /*11e0*/  IADD3.X R15, RZ, c[0x0][0x174], RZ, P3, !PT ;  /* 0x00005d00ff0f7a10 */ /* 0x000fe40001ffe4ff */
[----:B------:R-:W-:Y:S02]  /*11f0*/  IADD3 R8, P3, R14, c[0x0][0x3e8], RZ ;  /* 0x0000fa000e087a10 */ /* 0x000fe40007f7e0ff */
[----:B------:R-:W-:Y:S01]  /*1200*/  IADD3.X R7, R4, c[0x0][0x17c], RZ, P0, P2 ;  /* 0x00005f0004077a10 */ /* 0x000fe200007e44ff */
[----:B------:R0:W2:Y:S01]  /*1210*/  LDG.E.U8 R18, [R14.64] ;  /* 0x000000060e127981 */ /* 0x0000a2000c1e1100 */
[----:B------:R-:W-:-:S02]  /*1220*/  IADD3.X R9, R15, c[0x0][0x3ec], RZ, P3, !PT ;  /* 0x0000fb000f097a10 */ /* 0x000fc40001ffe4ff */
[----:B------:R-:W-:Y:S02]  /*1230*/  IADD3 R20, P0, R8, c[0x0][0x3e8], RZ ;  /* 0x0000fa0008147a10 */ /* 0x000fe40007f1e0ff */
[----:B------:R-:W-:Y:S01]  /*1240*/  IADD3 R10, P2, R6, -c[0x0][0x3f0], RZ ;  /* 0x8000fc00060a7a10 */ /* 0x000fe20007f5e0ff */
[----:B------:R-:W3:Y:S01]  /*1250*/  LDG.E.U8 R8, [R8.64] ;  /* 0x0000000608087981 */ /* 0x000ee2000c1e1100 */
[----:B------:R-:W-:Y:S02]  /*1260*/  IADD3.X R21, R9, c[0x0][0x3ec], RZ, P0, !PT ;  /* 0x0000fb0009157a10 */ /* 0x000fe400007fe4ff */
[----:B------:R-:W-:Y:S02]  /*1270*/  IADD3.X R11, R7, ~c[0x0][0x3f4], RZ, P2, !PT ;  /* 0x8000fd00070b7a10 */ /* 0x000fe400017fe4ff */
[----:B------:R-:W-:Y:S01]  /*1280*/  IADD3 R12, P0, R10, -c[0x0][0x3f0], RZ ;  /* 0x8000fc000a0c7a10 */ /* 0x000fe20007f1e0ff */
[----:B------:R1:W2:Y:S03]  /*1290*/  LDG.E.U8 R7, [R6.64] ;  /* 0x0000000606077981 */ /* 0x0002a6000c1e1100 */
[----:B------:R-:W-:Y:S01]  /*12a0*/  IADD3.X R13, R11, ~c[0x0][0x3f4], RZ, P0, !PT ;  /* 0x8000fd000b0d7a10 */ /* 0x000fe200007fe4ff */
[----:B------:R2:W4:Y:S04]  /*12b0*/  LDG.E.U8 R19, [R10.64] ;  /* 0x000000060a137981 */ /* 0x000528000c1e1100 */
[----:B------:R-:W4:Y:S04]  /*12c0*/  LDG.E.U8 R20, [R20.64] ;  /* 0x0000000614147981 */ /* 0x000f28000c1e1100 */
[----:B------:R-:W3:Y:S01]  /*12d0*/  LDG.E.U8 R13, [R12.64] ;  /* 0x000000060c0d7981 */ /* 0x000ee2000c1e1100 */
        /* <DEDUP_REMOVED lines=22> */
.L_x_85:
[----:B------:R-:W-:Y:S05]  /*1440*/  EXIT ;  /* 0x000000000000794d */ /* 0x000fea0003800000 */
.L_x_87:
        /* <DEDUP_REMOVED lines=11> */
.L_x_109:


//--------------------- .nv.global                --------------------------
	.section	.nv.global,"aw",@nobits
.nv.global:
	.type		_ZN45_INTERNAL_514267e4_14_CrossKernel_cu_a4741ca24cuda3std3__48in_placeE,@object
	.size		_ZN45_INTERNAL_514267e4_14_CrossKernel_cu_a4741ca24cuda3std3__48in_placeE,(_ZN45_INTERNAL_514267e4_14_CrossKernel_cu_a4741ca24cuda3std6ranges3__45__cpo8distanceE - _ZN45_INTERNAL_514267e4_14_CrossKernel_cu_a4741ca24cuda3std3__48in_placeE)
_ZN45_INTERNAL_514267e4_14_CrossKernel_cu_a4741ca24cuda3std3__48in_placeE:
	.zero		1
	.type		_ZN45_INTERNAL_514267e4_14_CrossKernel_cu_a4741ca24cuda3std6ranges3__45__cpo8distanceE,@object
	.size		_ZN45_INTERNAL_514267e4_14_CrossKernel_cu_a4741ca24cuda3std6ranges3__45__cpo8distanceE,(_ZN45_INTERNAL_514267e4_14_CrossKernel_cu_a4741ca24cuda3std3__45__cpo6cbeginE - _ZN45_INTERNAL_514267e4_14_CrossKernel_cu_a4741ca24cuda3std6ranges3__45__cpo8distanceE)
_ZN45_INTERNAL_514267e4_14_CrossKernel_cu_a4741ca24cuda3std6ranges3__45__cpo8distanceE:
	.zero		1
	.type		_ZN45_INTERNAL_514267e4_14_CrossKernel_cu_a4741ca24cuda3std3__45__cpo6cbeginE,@object
	.size		_ZN45_INTERNAL_514267e4_14_CrossKernel_cu_a4741ca24cuda3std3__45__cpo6cbeginE,(_ZN45_INTERNAL_514267e4_14_CrossKernel_cu_a4741ca24cuda3std6ranges3__45__cpo7advanceE - _ZN45_INTERNAL_514267e4_14_CrossKernel_cu_a4741ca24cuda3std3__45__cpo6cbeginE)
_ZN45_INTERNAL_514267e4_14_CrossKernel_cu_a4741ca24cuda3std3__45__cpo6cbeginE:
	.zero		1
	.type		_ZN45_INTERNAL_514267e4_14_CrossKernel_cu_a4741ca24cuda3std6ranges3__45__cpo7advanceE,@object
	.size		_ZN45_INTERNAL_514267e4_14_CrossKernel_cu_a4741ca24cuda3std6ranges3__45__cpo7advanceE,(_ZN45_INTERNAL_514267e4_14_CrossKernel_cu_a4741ca24cuda3std3__45__cpo7crbeginE - _ZN45_INTERNAL_514267e4_14_CrossKernel_cu_a4741ca24cuda3std6ranges3__45__cpo7advanceE)
_ZN45_INTERNAL_514267e4_14_CrossKernel_cu_a4741ca24cuda3std6ranges3__45__cpo7advanceE:
	.zero		1
	.type		_ZN45_INTERNAL_514267e4_14_CrossKernel_cu_a4741ca24cuda3std3__45__cpo7crbeginE,@object
	.size		_ZN45_INTERNAL_514267e4_14_CrossKernel_cu_a4741ca24cuda3std3__45__cpo7crbeginE,(_ZN45_INTERNAL_514267e4_14_CrossKernel_cu_a4741ca24cuda3std6ranges3__45__cpo4dataE - _ZN45_INTERNAL_514267e4_14_CrossKernel_cu_a4741ca24cuda3std3__45__cpo7crbeginE)
_ZN45_INTERNAL_514267e4_14_CrossKernel_cu_a4741ca24cuda3std3__45__cpo7crbeginE:
	.zero		1
	.type		_ZN45_INTERNAL_514267e4_14_CrossKernel_cu_a4741ca24cuda3std6ranges3__45__cpo4dataE,@object
	.size		_ZN45_INTERNAL_514267e4_14_CrossKernel_cu_a4741ca24cuda3std6ranges3__45__cpo4dataE,(_ZN45_INTERNAL_514267e4_14_CrossKernel_cu_a4741ca24cuda3std6ranges3__45__cpo5beginE - _ZN45_INTERNAL_514267e4_14_CrossKernel_cu_a4741ca24cuda3std6ranges3__45__cpo4dataE)
_ZN45_INTERNAL_514267e4_14_CrossKernel_cu_a4741ca24cuda3std6ranges3__45__cpo4dataE:
	.zero		1
	.type		_ZN45_INTERNAL_514267e4_14_CrossKernel_cu_a4741ca24cuda3std6ranges3__45__cpo5beginE,@object
	.size		_ZN45_INTERNAL_514267e4_14_CrossKernel_cu_a4741ca24cuda3std6ranges3__45__cpo5beginE,(_ZN45_INTERNAL_514267e4_14_CrossKernel_cu_a4741ca24cuda3std3__447_GLOBAL__N__514267e4_14_CrossKernel_cu_a4741ca26ignoreE - _ZN45_INTERNAL_514267e4_14_CrossKernel_cu_a4741ca24cuda3std6ranges3__45__cpo5beginE)
_ZN45_INTERNAL_514267e4_14_CrossKernel_cu_a4741ca24cuda3std6ranges3__45__cpo5beginE:
	.zero		1
	.type		_ZN45_INTERNAL_514267e4_14_CrossKernel_cu_a4741ca24cuda3std3__447_GLOBAL__N__514267e4_14_CrossKernel_cu_a4741ca26ignoreE,@object
	.size		_ZN45_INTERNAL_514267e4_14_CrossKernel_cu_a4741ca24cuda3std3__447_GLOBAL__N__514267e4_14_CrossKernel_cu_a4741ca26ignoreE,(_ZN45_INTERNAL_514267e4_14_CrossKernel_cu_a4741ca24cuda3std6ranges3__45__cpo4sizeE - _ZN45_INTERNAL_514267e4_14_CrossKernel_cu_a4741ca24cuda3std3__447_GLOBAL__N__514267e4_14_CrossKernel_cu_a4741ca26ignoreE)
_ZN45_INTERNAL_514267e4_14_CrossKernel_cu_a4741ca24cuda3std3__447_GLOBAL__N__514267e4_14_CrossKernel_cu_a4741ca26ignoreE:
	.zero		1
	.type		_ZN45_INTERNAL_514267e4_14_CrossKernel_cu_a4741ca24cuda3std6ranges3__45__cpo4sizeE,@object
	.size		_ZN45_INTERNAL_514267e4_14_CrossKernel_cu_a4741ca24cuda3std6ranges3__45__cpo4sizeE,(_ZN45_INTERNAL_514267e4_14_CrossKernel_cu_a4741ca24cuda3std3__45__cpo5beginE - _ZN45_INTERNAL_514267e4_14_CrossKernel_cu_a4741ca24cuda3std6ranges3__45__cpo4sizeE)
_ZN45_INTERNAL_514267e4_14_CrossKernel_cu_a4741ca24cuda3std6ranges3__45__cpo4sizeE:
	.zero		1
	.type		_ZN45_INTERNAL_514267e4_14_CrossKernel_cu_a4741ca24cuda3std3__45__cpo5beginE,@object
	.size		_ZN45_INTERNAL_514267e4_14_CrossKernel_cu_a4741ca24cuda3std3__45__cpo5beginE,(_ZN45_INTERNAL_514267e4_14_CrossKernel_cu_a4741ca24cuda3std6ranges3__45__cpo6cbeginE - _ZN45_INTERNAL_514267e4_14_CrossKernel_cu_a4741ca24cuda3std3__45__cpo5beginE)
_ZN45_INTERNAL_514267e4_14_CrossKernel_cu_a4741ca24cuda3std3__45__cpo5beginE:
	.zero		1
	.type		_ZN45_INTERNAL_514267e4_14_CrossKernel_cu_a4741ca24cuda3std6ranges3__45__cpo6cbeginE,@object
	.size		_ZN45_INTERNAL_514267e4_14_CrossKernel_cu_a4741ca24cuda3std6ranges3__45__cpo6cbeginE,(_ZN45_INTERNAL_514267e4_14_CrossKernel_cu_a4741ca24cuda3std3__45__cpo6rbeginE - _ZN45_INTERNAL_514267e4_14_CrossKernel_cu_a4741ca24cuda3std6ranges3__45__cpo6cbeginE)
_ZN45_INTERNAL_514267e4_14_CrossKernel_cu_a4741ca24cuda3std6ranges3__45__cpo6cbeginE:
	.zero		1
	.type		_ZN45_INTERNAL_514267e4_14_CrossKernel_cu_a4741ca24cuda3std3__45__cpo6rbeginE,@object
	.size		_ZN45_INTERNAL_514267e4_14_CrossKernel_cu_a4741ca24cuda3std3__45__cpo6rbeginE,(_ZN45_INTERNAL_514267e4_14_CrossKernel_cu_a4741ca24cuda3std6ranges3__45__cpo4nextE - _ZN45_INTERNAL_514267e4_14_CrossKernel_cu_a4741ca24cuda3std3__45__cpo6rbeginE)
_ZN45_INTERNAL_514267e4_14_CrossKernel_cu_a4741ca24cuda3std3__45__cpo6rbeginE:
	.zero		1
	.type		_ZN45_INTERNAL_514267e4_14_CrossKernel_cu_a4741ca24cuda3std6ranges3__45__cpo4nextE,@object
	.size		_ZN45_INTERNAL_514267e4_14_CrossKernel_cu_a4741ca24cuda3std6ranges3__45__cpo4nextE,(_ZN45_INTERNAL_514267e4_14_CrossKernel_cu_a4741ca24cuda3std6ranges3__45__cpo4swapE - _ZN45_INTERNAL_514267e4_14_CrossKernel_cu_a4741ca24cuda3std6ranges3__45__cpo4nextE)
_ZN45_INTERNAL_514267e4_14_CrossKernel_cu_a4741ca24cuda3std6ranges3__45__cpo4nextE:
	.zero		1
	.type		_ZN45_INTERNAL_514267e4_14_CrossKernel_cu_a4741ca24cuda3std6ranges3__45__cpo4swapE,@object
	.size		_ZN45_INTERNAL_514267e4_14_CrossKernel_cu_a4741ca24cuda3std6ranges3__45__cpo4swapE,(_ZN45_INTERNAL_514267e4_14_CrossKernel_cu_a4741ca24cuda3std3__420unreachable_sentinelE - _ZN45_INTERNAL_514267e4_14_CrossKernel_cu_a4741ca24cuda3std6ranges3__45__cpo4swapE)
_ZN45_INTERNAL_514267e4_14_CrossKernel_cu_a4741ca24cuda3std6ranges3__45__cpo4swapE:
	.zero		1
	.type		_ZN45_INTERNAL_514267e4_14_CrossKernel_cu_a4741ca24cuda3std3__420unreachable_sentinelE,@object
	.size		_ZN45_INTERNAL_514267e4_14_CrossKernel_cu_a4741ca24cuda3std3__420unreachable_sentinelE,(_ZN45_INTERNAL_514267e4_14_CrossKernel_cu_a4741ca26thrust23THRUST_300001_SM_800_NS6system6detail10sequential3seqE - _ZN45_INTERNAL_514267e4_14_CrossKernel_cu_a4741ca24cuda3std3__420unreachable_sentinelE)
_ZN45_INTERNAL_514267e4_14_CrossKernel_cu_a4741ca24cuda3std3__420unreachable_sentinelE:
	.zero		1
	.type		_ZN45_INTERNAL_514267e4_14_CrossKernel_cu_a4741ca26thrust23THRUST_300001_SM_800_NS6system6detail10sequential3seqE,@object
	.size		_ZN45_INTERNAL_514267e4_14_CrossKernel_cu_a4741ca26thrust23THRUST_300001_SM_800_NS6system6detail10sequential3seqE,(_ZN45_INTERNAL_514267e4_14_CrossKernel_cu_a4741ca24cuda3std3__45__cpo4cendE - _ZN45_INTERNAL_514267e4_14_CrossKernel_cu_a4741ca26thrust23THRUST_300001_SM_800_NS6system6detail10sequential3seqE)
_ZN45_INTERNAL_514267e4_14_CrossKernel_cu_a4741ca26thrust23THRUST_300001_SM_800_NS6system6detail10sequential3seqE:
	.zero		1
	.type		_ZN45_INTERNAL_514267e4_14_CrossKernel_cu_a4741ca24cuda3std3__45__cpo4cendE,@object
	.size		_ZN45_INTERNAL_514267e4_14_CrossKernel_cu_a4741ca24cuda3std3__45__cpo4cendE,(_ZN45_INTERNAL_514267e4_14_CrossKernel_cu_a4741ca24cuda3std6ranges3__45__cpo9iter_swapE - _ZN45_INTERNAL_514267e4_14_CrossKernel_cu_a4741ca24cuda3std3__45__cpo4cendE)
_ZN45_INTERNAL_514267e4_14_CrossKernel_cu_a4741ca24cuda3std3__45__cpo4cendE:
	.zero		1
	.type		_ZN45_INTERNAL_514267e4_14_CrossKernel_cu_a4741ca24cuda3std6ranges3__45__cpo9iter_swapE,@object
	.size		_ZN45_INTERNAL_514267e4_14_CrossKernel_cu_a4741ca24cuda3std6ranges3__45__cpo9iter_swapE,(_ZN45_INTERNAL_514267e4_14_CrossKernel_cu_a4741ca24cuda3std3__45__cpo5crendE - _ZN45_INTERNAL_514267e4_14_CrossKernel_cu_a4741ca24cuda3std6ranges3__45__cpo9iter_swapE)
_ZN45_INTERNAL_514267e4_14_CrossKernel_cu_a4741ca24cuda3std6ranges3__45__cpo9iter_swapE:
	.zero		1
	.type		_ZN45_INTERNAL_514267e4_14_CrossKernel_cu_a4741ca24cuda3std3__45__cpo5crendE,@object
	.size		_ZN45_INTERNAL_514267e4_14_CrossKernel_cu_a4741ca24cuda3std3__45__cpo5crendE,(_ZN45_INTERNAL_514267e4_14_CrossKernel_cu_a4741ca24cuda3std6ranges3__45__cpo5cdataE - _ZN45_INTERNAL_514267e4_14_CrossKernel_cu_a4741ca24cuda3std3__45__cpo5crendE)
_ZN45_INTERNAL_514267e4_14_CrossKernel_cu_a4741ca24cuda3std3__45__cpo5crendE:
	.zero		1
	.type		_ZN45_INTERNAL_514267e4_14_CrossKernel_cu_a4741ca24cuda3std6ranges3__45__cpo5cdataE,@object
	.size		_ZN45_INTERNAL_514267e4_14_CrossKernel_cu_a4741ca24cuda3std6ranges3__45__cpo5cdataE,(_ZN45_INTERNAL_514267e4_14_CrossKernel_cu_a4741ca24cuda3std6ranges3__45__cpo3endE - _ZN45_INTERNAL_514267e4_14_CrossKernel_cu_a4741ca24cuda3std6ranges3__45__cpo5cdataE)
_ZN45_INTERNAL_514267e4_14_CrossKernel_cu_a4741ca24cuda3std6ranges3__45__cpo5cdataE:
	.zero		1
	.type		_ZN45_INTERNAL_514267e4_14_CrossKernel_cu_a4741ca24cuda3std6ranges3__45__cpo3endE,@object
	.size		_ZN45_INTERNAL_514267e4_14_CrossKernel_cu_a4741ca24cuda3std6ranges3__45__cpo3endE,(_ZN45_INTERNAL_514267e4_14_CrossKernel_cu_a4741ca24cuda3std3__419piecewise_constructE - _ZN45_INTERNAL_514267e4_14_CrossKernel_cu_a4741ca24cuda3std6ranges3__45__cpo3endE)
_ZN45_INTERNAL_514267e4_14_CrossKernel_cu_a4741ca24cuda3std6ranges3__45__cpo3endE:
	.zero		1
	.type		_ZN45_INTERNAL_514267e4_14_CrossKernel_cu_a4741ca24cuda3std3__419piecewise_constructE,@object
	.size		_ZN45_INTERNAL_514267e4_14_CrossKernel_cu_a4741ca24cuda3std3__419piecewise_constructE,(_ZN45_INTERNAL_514267e4_14_CrossKernel_cu_a4741ca24cuda3std6ranges3__45__cpo5ssizeE - _ZN45_INTERNAL_514267e4_14_CrossKernel_cu_a4741ca24cuda3std3__419piecewise_constructE)
_ZN45_INTERNAL_514267e4_14_CrossKernel_cu_a4741ca24cuda3std3__419piecewise_constructE:
	.zero		1
	.type		_ZN45_INTERNAL_514267e4_14_CrossKernel_cu_a4741ca24cuda3std6ranges3__45__cpo5ssizeE,@object
	.size		_ZN45_INTERNAL_514267e4_14_CrossKernel_cu_a4741ca24cuda3std6ranges3__45__cpo5ssizeE,(_ZN45_INTERNAL_514267e4_14_CrossKernel_cu_a4741ca24cuda3std3__45__cpo3endE - _ZN45_INTERNAL_514267e4_14_CrossKernel_cu_a4741ca24cuda3std6ranges3__45__cpo5ssizeE)
_ZN45_INTERNAL_514267e4_14_CrossKernel_cu_a4741ca24cuda3std6ranges3__45__cpo5ssizeE:
	.zero		1
	.type		_ZN45_INTERNAL_514267e4_14_CrossKernel_cu_a4741ca24cuda3std3__45__cpo3endE,@object
	.size		_ZN45_INTERNAL_514267e4_14_CrossKernel_cu_a4741ca24cuda3std3__45__cpo3endE,(_ZN45_INTERNAL_514267e4_14_CrossKernel_cu_a4741ca24cuda3std6ranges3__45__cpo4cendE - _ZN45_INTERNAL_514267e4_14_CrossKernel_cu_a4741ca24cuda3std3__45__cpo3endE)
_ZN45_INTERNAL_514267e4_14_CrossKernel_cu_a4741ca24cuda3std3__45__cpo3endE:
	.zero		1
	.type		_ZN45_INTERNAL_514267e4_14_CrossKernel_cu_a4741ca24cuda3std6ranges3__45__cpo4cendE,@object
	.size		_ZN45_INTERNAL_514267e4_14_CrossKernel_cu_a4741ca24cuda3std6ranges3__45__cpo4cendE,(_ZN45_INTERNAL_514267e4_14_CrossKernel_cu_a4741ca24cuda3std3__45__cpo4rendE - _ZN45_INTERNAL_514267e4_14_CrossKernel_cu_a4741ca24cuda3std6ranges3__45__cpo4cendE)
_ZN45_INTERNAL_514267e4_14_CrossKernel_cu_a4741ca24cuda3std6ranges3__45__cpo4cendE:
	.zero		1
	.type		_ZN45_INTERNAL_514267e4_14_CrossKernel_cu_a4741ca24cuda3std3__45__cpo4rendE,@object
	.size		_ZN45_INTERNAL_514267e4_14_CrossKernel_cu_a4741ca24cuda3std3__45__cpo4rendE,(_ZN45_INTERNAL_514267e4_14_CrossKernel_cu_a4741ca24cuda3std6ranges3__45__cpo4prevE - _ZN45_INTERNAL_514267e4_14_CrossKernel_cu_a4741ca24cuda3std3__45__cpo4rendE)
_ZN45_INTERNAL_514267e4_14_CrossKernel_cu_a4741ca24cuda3std3__45__cpo4rendE:
	.zero		1
	.type		_ZN45_INTERNAL_514267e4_14_CrossKernel_cu_a4741ca24cuda3std6ranges3__45__cpo4prevE,@object
	.size		_ZN45_INTERNAL_514267e4_14_CrossKernel_cu_a4741ca24cuda3std6ranges3__45__cpo4prevE,(_ZN45_INTERNAL_514267e4_14_CrossKernel_cu_a4741ca24cuda3std6ranges3__45__cpo9iter_moveE - _ZN45_INTERNAL_514267e4_14_CrossKernel_cu_a4741ca24cuda3std6ranges3__45__cpo4prevE)
_ZN45_INTERNAL_514267e4_14_CrossKernel_cu_a4741ca24cuda3std6ranges3__45__cpo4prevE:
	.zero		1
	.type		_ZN45_INTERNAL_514267e4_14_CrossKernel_cu_a4741ca24cuda3std6ranges3__45__cpo9iter_moveE,@object
	.size		_ZN45_INTERNAL_514267e4_14_CrossKernel_cu_a4741ca24cuda3std6ranges3__45__cpo9iter_moveE,(.L_13 - _ZN45_INTERNAL_514267e4_14_CrossKernel_cu_a4741ca24cuda3std6ranges3__45__cpo9iter_moveE)
_ZN45_INTERNAL_514267e4_14_CrossKernel_cu_a4741ca24cuda3std6ranges3__45__cpo9iter_moveE:
	.zero		1
.L_13:
